	.target	sm_100a

	.elftype	@"ET_EXEC"


//--------------------- .note.nv.tkinfo           --------------------------
	.section	.note.nv.tkinfo,"",@"SHT_NOTE"
	.sectionflags	@"SHF_NOTE_NV_TKINFO"
	.tkinfo
        /*0018*/ 	.word	0x00000002
        /*0030*/ 	.string	""
        /*0030*/ 	.string	"ptxas"
        /*0030*/ 	.string	"Cuda compilation tools, release 13.0, V13.0.88"
        /*0030*/ 	.string	"Build cuda_13.0.r13.0/compiler.36424714_0"
        /*0030*/ 	.string	"-arch sm_100a -m 64 "



//--------------------- .note.nv.cuinfo           --------------------------
	.section	.note.nv.cuinfo,"",@"SHT_NOTE"
	.sectionflags	@"SHF_NOTE_NV_CUINFO"
        /*0018*/ 	.short	0x0002
        /*001a*/ 	.short	0x0064
        /*001c*/ 	.short	0x0082
	.zero		2


//--------------------- .nv.info                  --------------------------
	.section	.nv.info,"",@"SHT_CUDA_INFO"
	.align	4


	//----- nvinfo : EIATTR_REGCOUNT
	.align		4
        /*0000*/ 	.byte	0x04, 0x2f
        /*0002*/ 	.short	(.L_16 - .L_15)
	.align		4
.L_15:
        /*0004*/ 	.word	index@(_ZN7cutlass13device_kernelINS_4gemm6kernel13GemmUniversalIN4cute5tupleIJiiiiEEENS1_10collective13CollectiveMmaINS1_35MainloopSm100TmaUmmaWarpSpecializedILi3ELi2ELi4ENS5_IJNS4_1CILi1EEESB_SB_EEEEENS5_IJNSA_ILi128EEENSA_ILi8EEENSA_ILi256EEEEEENS_6half_tENS5_IJlSB_lEEESI_SJ_NS4_8TiledMMAINS4_8MMA_AtomIJNS4_20SM100_MMA_F16BF16_SSISI_SI_fLi128ELi8ELNS4_4UMMA5MajorE0ELSO_0ELNSN_7ScaleInE0ELSP_0EEEEEENS4_6LayoutISC_NS5_IJNSA_ILi0EEEST_ST_EEEEENS5_IJNS4_10UnderscoreESW_SW_EEEEENS4_13SM90_TMA_LOADENS4_14ComposedLayoutINS4_7SwizzleILi3ELi4ELi3EEENS4_18smem_ptr_flag_bitsILi16EEENSS_INS5_IJSF_NSA_ILi64EEEEEENS5_IJS15_SB_EEEEEEEvNS4_8identityESZ_S19_vS1A_EENS_8epilogue10collective18CollectiveEpilogueINS1C_23Sm100TmaWarpSpecializedILi2ELi1ELi8ELb1ELb0EEEJSH_NS5_IJNSS_ISE_SB_EENSS_ISF_SB_EEEEESI_SJ_SI_SJ_NS1C_6fusion15FusionCallbacksIS1G_NS1K_17LinearCombinationISI_fSI_fLNS_15FloatRoundStyleE2EEESH_S1J_JEEENS4_5SM1004TMEM4LOAD25SM100_TMEM_LOAD_32dp32b8xESZ_NS10_INS11_ILi0ELi4ELi3EEES14_NSS_INS5_IJSF_SF_EEENS5_IJSF_SB_EEEEEEENS4_39AutoVectorizingCopyWithAssumedAlignmentILi128EEENS4_14SM90_TMA_STOREES1Y_S20_S20_EEEvvEEEEvNT_6ParamsE)
        /*0008*/ 	.word	0x00000040


	//----- nvinfo : EIATTR_FRAME_SIZE
	.align		4
.L_16:
        /*000c*/ 	.byte	0x04, 0x11
        /*000e*/ 	.short	(.L_18 - .L_17)
	.align		4
.L_17:
        /*0010*/ 	.word	index@($__internal_2_$__cuda_sm10x_tcgen05_guardrail_trap_unallocated_columns_being_dealloced)
        /*0014*/ 	.word	0x00000000


	//----- nvinfo : EIATTR_FRAME_SIZE
	.align		4
.L_18:
        /*0018*/ 	.byte	0x04, 0x11
        /*001a*/ 	.short	(.L_20 - .L_19)
	.align		4
.L_19:
        /*001c*/ 	.word	index@($__internal_1_$__cuda_sm10x_tcgen05_guardrail_trap_phase_invalid_during_alloc)
        /*0020*/ 	.word	0x00000000


	//----- nvinfo : EIATTR_FRAME_SIZE
	.align		4
.L_20:
        /*0024*/ 	.byte	0x04, 0x11
        /*0026*/ 	.short	(.L_22 - .L_21)
	.align		4
.L_21:
        /*0028*/ 	.word	index@($__internal_0_$__cuda_sm10x_tcgen05_guardrail_trap_col_being_dealloced_not_returned_by_alloc)
        /*002c*/ 	.word	0x00000000


	//----- nvinfo : EIATTR_FRAME_SIZE
	.align		4
.L_22:
        /*0030*/ 	.byte	0x04, 0x11
        /*0032*/ 	.short	(.L_24 - .L_23)
	.align		4
.L_23:
        /*0034*/ 	.word	index@(_ZN7cutlass13device_kernelINS_4gemm6kernel13GemmUniversalIN4cute5tupleIJiiiiEEENS1_10collective13CollectiveMmaINS1_35MainloopSm100TmaUmmaWarpSpecializedILi3ELi2ELi4ENS5_IJNS4_1CILi1EEESB_SB_EEEEENS5_IJNSA_ILi128EEENSA_ILi8EEENSA_ILi256EEEEEENS_6half_tENS5_IJlSB_lEEESI_SJ_NS4_8TiledMMAINS4_8MMA_AtomIJNS4_20SM100_MMA_F16BF16_SSISI_SI_fLi128ELi8ELNS4_4UMMA5MajorE0ELSO_0ELNSN_7ScaleInE0ELSP_0EEEEEENS4_6LayoutISC_NS5_IJNSA_ILi0EEEST_ST_EEEEENS5_IJNS4_10UnderscoreESW_SW_EEEEENS4_13SM90_TMA_LOADENS4_14ComposedLayoutINS4_7SwizzleILi3ELi4ELi3EEENS4_18smem_ptr_flag_bitsILi16EEENSS_INS5_IJSF_NSA_ILi64EEEEEENS5_IJS15_SB_EEEEEEEvNS4_8identityESZ_S19_vS1A_EENS_8epilogue10collective18CollectiveEpilogueINS1C_23Sm100TmaWarpSpecializedILi2ELi1ELi8ELb1ELb0EEEJSH_NS5_IJNSS_ISE_SB_EENSS_ISF_SB_EEEEESI_SJ_SI_SJ_NS1C_6fusion15FusionCallbacksIS1G_NS1K_17LinearCombinationISI_fSI_fLNS_15FloatRoundStyleE2EEESH_S1J_JEEENS4_5SM1004TMEM4LOAD25SM100_TMEM_LOAD_32dp32b8xESZ_NS10_INS11_ILi0ELi4ELi3EEES14_NSS_INS5_IJSF_SF_EEENS5_IJSF_SB_EEEEEEENS4_39AutoVectorizingCopyWithAssumedAlignmentILi128EEENS4_14SM90_TMA_STOREES1Y_S20_S20_EEEvvEEEEvNT_6ParamsE)
        /*0038*/ 	.word	0x00000000


	//----- nvinfo : EIATTR_MIN_STACK_SIZE
	.align		4
.L_24:
        /*003c*/ 	.byte	0x04, 0x12
        /*003e*/ 	.short	(.L_26 - .L_25)
	.align		4
.L_25:
        /*0040*/ 	.word	index@(_ZN7cutlass13device_kernelINS_4gemm6kernel13GemmUniversalIN4cute5tupleIJiiiiEEENS1_10collective13CollectiveMmaINS1_35MainloopSm100TmaUmmaWarpSpecializedILi3ELi2ELi4ENS5_IJNS4_1CILi1EEESB_SB_EEEEENS5_IJNSA_ILi128EEENSA_ILi8EEENSA_ILi256EEEEEENS_6half_tENS5_IJlSB_lEEESI_SJ_NS4_8TiledMMAINS4_8MMA_AtomIJNS4_20SM100_MMA_F16BF16_SSISI_SI_fLi128ELi8ELNS4_4UMMA5MajorE0ELSO_0ELNSN_7ScaleInE0ELSP_0EEEEEENS4_6LayoutISC_NS5_IJNSA_ILi0EEEST_ST_EEEEENS5_IJNS4_10UnderscoreESW_SW_EEEEENS4_13SM90_TMA_LOADENS4_14ComposedLayoutINS4_7SwizzleILi3ELi4ELi3EEENS4_18smem_ptr_flag_bitsILi16EEENSS_INS5_IJSF_NSA_ILi64EEEEEENS5_IJS15_SB_EEEEEEEvNS4_8identityESZ_S19_vS1A_EENS_8epilogue10collective18CollectiveEpilogueINS1C_23Sm100TmaWarpSpecializedILi2ELi1ELi8ELb1ELb0EEEJSH_NS5_IJNSS_ISE_SB_EENSS_ISF_SB_EEEEESI_SJ_SI_SJ_NS1C_6fusion15FusionCallbacksIS1G_NS1K_17LinearCombinationISI_fSI_fLNS_15FloatRoundStyleE2EEESH_S1J_JEEENS4_5SM1004TMEM4LOAD25SM100_TMEM_LOAD_32dp32b8xESZ_NS10_INS11_ILi0ELi4ELi3EEES14_NSS_INS5_IJSF_SF_EEENS5_IJSF_SB_EEEEEEENS4_39AutoVectorizingCopyWithAssumedAlignmentILi128EEENS4_14SM90_TMA_STOREES1Y_S20_S20_EEEvvEEEEvNT_6ParamsE)
        /*0044*/ 	.word	0x00000000
.L_26:


//--------------------- .nv.compat                --------------------------
	.section	.nv.compat,"",@"SHT_CUDA_COMPAT_INFO"
	.align	4
        /*0000*/ 	.byte	0x02, 0x09, 0x01, 0x00, 0x02, 0x02, 0x02, 0x00, 0x02, 0x05, 0x05, 0x00, 0x03, 0x07, 0x01, 0x01
        /*0010*/ 	.byte	0x02, 0x03, 0x01, 0x00, 0x02, 0x06, 0x01, 0x00, 0x04, 0x0b, 0x08, 0x00, 0x09, 0x00, 0x00, 0x00
        /*0020*/ 	.byte	0x00, 0x00, 0x00, 0x00


//--------------------- .nv.info._ZN7cutlass13device_kernelINS_4gemm6kernel13GemmUniversalIN4cute5tupleIJiiiiEEENS1_10collective13CollectiveMmaINS1_35MainloopSm100TmaUmmaWarpSpecializedILi3ELi2ELi4ENS5_IJNS4_1CILi1EEESB_SB_EEEEENS5_IJNSA_ILi128EEENSA_ILi8EEENSA_ILi256EEEEEENS_6half_tENS5_IJlSB_lEEESI_SJ_NS4_8TiledMMAINS4_8MMA_AtomIJNS4_20SM100_MMA_F16BF16_SSISI_SI_fLi128ELi8ELNS4_4UMMA5MajorE0ELSO_0ELNSN_7ScaleInE0ELSP_0EEEEEENS4_6LayoutISC_NS5_IJNSA_ILi0EEEST_ST_EEEEENS5_IJNS4_10UnderscoreESW_SW_EEEEENS4_13SM90_TMA_LOADENS4_14ComposedLayoutINS4_7SwizzleILi3ELi4ELi3EEENS4_18smem_ptr_flag_bitsILi16EEENSS_INS5_IJSF_NSA_ILi64EEEEEENS5_IJS15_SB_EEEEEEEvNS4_8identityESZ_S19_vS1A_EENS_8epilogue10collective18CollectiveEpilogueINS1C_23Sm100TmaWarpSpecializedILi2ELi1ELi8ELb1ELb0EEEJSH_NS5_IJNSS_ISE_SB_EENSS_ISF_SB_EEEEESI_SJ_SI_SJ_NS1C_6fusion15FusionCallbacksIS1G_NS1K_17LinearCombinationISI_fSI_fLNS_15FloatRoundStyleE2EEESH_S1J_JEEENS4_5SM1004TMEM4LOAD25SM100_TMEM_LOAD_32dp32b8xESZ_NS10_INS11_ILi0ELi4ELi3EEES14_NSS_INS5_IJSF_SF_EEENS5_IJSF_SB_EEEEEEENS4_39AutoVectorizingCopyWithAssumedAlignmentILi128EEENS4_14SM90_TMA_STOREES1Y_S20_S20_EEEvvEEEEvNT_6ParamsE --------------------------
	.section	.nv.info._ZN7cutlass13device_kernelINS_4gemm6kernel13GemmUniversalIN4cute5tupleIJiiiiEEENS1_10collective13CollectiveMmaINS1_35MainloopSm100TmaUmmaWarpSpecializedILi3ELi2ELi4ENS5_IJNS4_1CILi1EEESB_SB_EEEEENS5_IJNSA_ILi128EEENSA_ILi8EEENSA_ILi256EEEEEENS_6half_tENS5_IJlSB_lEEESI_SJ_NS4_8TiledMMAINS4_8MMA_AtomIJNS4_20SM100_MMA_F16BF16_SSISI_SI_fLi128ELi8ELNS4_4UMMA5MajorE0ELSO_0ELNSN_7ScaleInE0ELSP_0EEEEEENS4_6LayoutISC_NS5_IJNSA_ILi0EEEST_ST_EEEEENS5_IJNS4_10UnderscoreESW_SW_EEEEENS4_13SM90_TMA_LOADENS4_14ComposedLayoutINS4_7SwizzleILi3ELi4ELi3EEENS4_18smem_ptr_flag_bitsILi16EEENSS_INS5_IJSF_NSA_ILi64EEEEEENS5_IJS15_SB_EEEEEEEvNS4_8identityESZ_S19_vS1A_EENS_8epilogue10collective18CollectiveEpilogueINS1C_23Sm100TmaWarpSpecializedILi2ELi1ELi8ELb1ELb0EEEJSH_NS5_IJNSS_ISE_SB_EENSS_ISF_SB_EEEEESI_SJ_SI_SJ_NS1C_6fusion15FusionCallbacksIS1G_NS1K_17LinearCombinationISI_fSI_fLNS_15FloatRoundStyleE2EEESH_S1J_JEEENS4_5SM1004TMEM4LOAD25SM100_TMEM_LOAD_32dp32b8xESZ_NS10_INS11_ILi0ELi4ELi3EEES14_NSS_INS5_IJSF_SF_EEENS5_IJSF_SB_EEEEEEENS4_39AutoVectorizingCopyWithAssumedAlignmentILi128EEENS4_14SM90_TMA_STOREES1Y_S20_S20_EEEvvEEEEvNT_6ParamsE,"",@"SHT_CUDA_INFO"
	.sectionflags	@""
	.align	4


	//----- nvinfo : EIATTR_CUDA_API_VERSION
	.align		4
        /*0000*/ 	.byte	0x04, 0x37
        /*0002*/ 	.short	(.L_28 - .L_27)
.L_27:
        /*0004*/ 	.word	0x00000082


	//----- nvinfo : EIATTR_KPARAM_INFO
	.align		4
.L_28:
        /*0008*/ 	.byte	0x04, 0x17
        /*000a*/ 	.short	(.L_30 - .L_29)
.L_29:
        /*000c*/ 	.word	0x00000000
        /*0010*/ 	.short	0x0000
        /*0012*/ 	.short	0x0000
        /*0014*/ 	.byte	0x00, 0xf0, 0x01, 0x20


	//----- nvinfo : EIATTR_AT_ENTRY_FRAGMENTS
	.align		4
.L_30:
        /*0018*/ 	.byte	0x04, 0x4f
        /*001a*/ 	.short	(.L_32 - .L_31)


	//   ....[0]....
.L_31:
        /*001c*/ 	.word	0x00000006


	//----- nvinfo : EIATTR_RESERVED_SMEM_USED
	.align		4
.L_32:
        /*0020*/ 	.byte	0x01, 0x41
	.zero		2


	//----- nvinfo : EIATTR_SPARSE_MMA_MASK
	.align		4
        /*0024*/ 	.byte	0x03, 0x50
        /*0026*/ 	.short	0x0000


	//----- nvinfo : EIATTR_TCGEN05_1CTA_USED
	.align		4
        /*0028*/ 	.byte	0x01, 0x51
	.zero		2


	//----- nvinfo : EIATTR_MAXREG_COUNT
	.align		4
        /*002c*/ 	.byte	0x03, 0x1b
        /*002e*/ 	.short	0x00ff


	//----- nvinfo : EIATTR_NUM_BARRIERS
	.align		4
        /*0030*/ 	.byte	0x02, 0x4c
        /*0032*/ 	.byte	0x07
	.zero		1


	//----- nvinfo : EIATTR_EXTERNS
	.align		4
        /*0034*/ 	.byte	0x04, 0x0f
        /*0036*/ 	.short	(.L_34 - .L_33)


	//   ....[0]....
	.align		4
.L_33:
        /*0038*/ 	.word	index@(__assertfail)


	//----- nvinfo : EIATTR_MERCURY_ISA_VERSION
	.align		4
.L_34:
        /*003c*/ 	.byte	0x03, 0x5f
        /*003e*/ 	.short	0x0101


	//----- nvinfo : EIATTR_INT_WARP_WIDE_INSTR_OFFSETS
	.align		4
        /*0040*/ 	.byte	0x04, 0x31
        /*0042*/ 	.short	(.L_36 - .L_35)


	//   ....[0]....
.L_35:
        /*0044*/ 	.word	0x00002210


	//   ....[1]....
        /*0048*/ 	.word	0x00004110


	//   ....[2]....
        /*004c*/ 	.word	0x00004130


	//   ....[3]....
        /*0050*/ 	.word	0x00004160


	//   ....[4]....
        /*0054*/ 	.word	0x00004b70


	//   ....[5]....
        /*0058*/ 	.word	0x00004c20


	//----- nvinfo : EIATTR_COOP_GROUP_MASK_REGIDS
	.align		4
.L_36:
        /*005c*/ 	.byte	0x04, 0x29
        /*005e*/ 	.short	(.L_38 - .L_37)


	//   ....[0]....
.L_37:
        /*0060*/ 	.word	0xffffffff


	//   ....[1]....
        /*0064*/ 	.word	0xffffffff


	//   ....[2]....
        /*0068*/ 	.word	0xffffffff


	//   ....[3]....
        /*006c*/ 	.word	0xffffffff


	//   ....[4]....
        /*0070*/ 	.word	0xffffffff


	//   ....[5]....
        /*0074*/ 	.word	0xffffffff


	//   ....[6]....
        /*0078*/ 	.word	0xffffffff


	//   ....[7]....
        /*007c*/ 	.word	0xffffffff


	//   ....[8]....
        /*0080*/ 	.word	0xffffffff


	//   ....[9]....
        /*0084*/ 	.word	0xffffffff


	//   ....[10]....
        /*0088*/ 	.word	0xffffffff


	//   ....[11]....
        /*008c*/ 	.word	0xffffffff


	//   ....[12]....
        /*0090*/ 	.word	0xffffffff


	//----- nvinfo : EIATTR_COOP_GROUP_INSTR_OFFSETS
	.align		4
.L_38:
        /*0094*/ 	.byte	0x04, 0x28
        /*0096*/ 	.short	(.L_40 - .L_39)


	//   ....[0]....
.L_39:
        /*0098*/ 	.word	0x00000090


	//   ....[1]....
        /*009c*/ 	.word	0x000004c0


	//   ....[2]....
        /*00a0*/ 	.word	0x00000610


	//   ....[3]....
        /*00a4*/ 	.word	0x00000770


	//   ....[4]....
        /*00a8*/ 	.word	0x00000870


	//   ....[5]....
        /*00ac*/ 	.word	0x000009e0


	//   ....[6]....
        /*00b0*/ 	.word	0x00000b80


	//   ....[7]....
        /*00b4*/ 	.word	0x000020f0


	//   ....[8]....
        /*00b8*/ 	.word	0x00002e40


	//   ....[9]....
        /*00bc*/ 	.word	0x00003050


	//   ....[10]....
        /*00c0*/ 	.word	0x00003080


	//   ....[11]....
        /*00c4*/ 	.word	0x00003fe0


	//   ....[12]....
        /*00c8*/ 	.word	0x00004220


	//----- nvinfo : EIATTR_VRC_CTA_INIT_COUNT
	.align		4
.L_40:
        /*00cc*/ 	.byte	0x02, 0x4a
        /*00ce*/ 	.byte	0x80
	.zero		1


	//----- nvinfo : EIATTR_SYSCALL_OFFSETS
	.align		4
        /*00d0*/ 	.byte	0x04, 0x46
        /*00d2*/ 	.short	(.L_42 - .L_41)


	//   ....[0]....
.L_41:
        /*00d4*/ 	.word	0x00005cd0


	//----- nvinfo : EIATTR_MBARRIER_INSTR_OFFSETS
	.align		4
.L_42:
        /*00d8*/ 	.byte	0x04, 0x39
        /*00da*/ 	.short	(.L_44 - .L_43)


	//   ....[0]....
.L_43:
        /*00dc*/ 	.word	0x000005a0
        /*00e0*/ 	.word	0x000000ff
        /*00e4*/ 	.word	0x00000000
        /*00e8*/ 	.short	0x0100
        /*00ea*/ 	.byte	0x04
	.zero		1


	//   ....[1]....
        /*00ec*/ 	.word	0x000005b0
        /*00f0*/ 	.word	0x000000ff
        /*00f4*/ 	.word	0x00000018
        /*00f8*/ 	.short	0x0100
        /*00fa*/ 	.byte	0x04
	.zero		1


	//   ....[2]....
        /*00fc*/ 	.word	0x000005c0
        /*0100*/ 	.word	0x000000ff
        /*0104*/ 	.word	0x00000008
        /*0108*/ 	.short	0x0100
        /*010a*/ 	.byte	0x04
	.zero		1


	//   ....[3]....
        /*010c*/ 	.word	0x000005d0
        /*0110*/ 	.word	0x000000ff
        /*0114*/ 	.word	0x00000020
        /*0118*/ 	.short	0x0100
        /*011a*/ 	.byte	0x04
	.zero		1


	//   ....[4]....
        /*011c*/ 	.word	0x000005e0
        /*0120*/ 	.word	0x000000ff
        /*0124*/ 	.word	0x00000010
        /*0128*/ 	.short	0x0100
        /*012a*/ 	.byte	0x04
	.zero		1


	//   ....[5]....
        /*012c*/ 	.word	0x000005f0
        /*0130*/ 	.word	0x000000ff
        /*0134*/ 	.word	0x00000028
        /*0138*/ 	.short	0x0100
        /*013a*/ 	.byte	0x04
	.zero		1


	//   ....[6]....
        /*013c*/ 	.word	0x00000720
        /*0140*/ 	.word	0x000000ff
        /*0144*/ 	.word	0x00000030
        /*0148*/ 	.short	0x0100
        /*014a*/ 	.byte	0x04
	.zero		1


	//   ....[7]....
        /*014c*/ 	.word	0x00000730
        /*0150*/ 	.word	0x000000ff
        /*0154*/ 	.word	0x00000040
        /*0158*/ 	.short	0x0100
        /*015a*/ 	.byte	0x04
	.zero		1


	//   ....[8]....
        /*015c*/ 	.word	0x00000740
        /*0160*/ 	.word	0x000000ff
        /*0164*/ 	.word	0x00000038
        /*0168*/ 	.short	0x0100
        /*016a*/ 	.byte	0x04
	.zero		1


	//   ....[9]....
        /*016c*/ 	.word	0x00000750
        /*0170*/ 	.word	0x000000ff
        /*0174*/ 	.word	0x00000048
        /*0178*/ 	.short	0x0100
        /*017a*/ 	.byte	0x04
	.zero		1


	//   ....[10]....
        /*017c*/ 	.word	0x00000840
        /*0180*/ 	.word	0x000000ff
        /*0184*/ 	.word	0x00000050
        /*0188*/ 	.short	0x0100
        /*018a*/ 	.byte	0x04
	.zero		1


	//   ....[11]....
        /*018c*/ 	.word	0x00000850
        /*0190*/ 	.word	0x000000ff
        /*0194*/ 	.word	0x00000058
        /*0198*/ 	.short	0x0100
        /*019a*/ 	.byte	0x04
	.zero		1


	//   ....[12]....
        /*019c*/ 	.word	0x00000990
        /*01a0*/ 	.word	0x000000ff
        /*01a4*/ 	.word	0x00000060
        /*01a8*/ 	.short	0x0100
        /*01aa*/ 	.byte	0x04
	.zero		1


	//   ....[13]....
        /*01ac*/ 	.word	0x000009a0
        /*01b0*/ 	.word	0x000000ff
        /*01b4*/ 	.word	0x00000070
        /*01b8*/ 	.short	0x0100
        /*01ba*/ 	.byte	0x04
	.zero		1


	//   ....[14]....
        /*01bc*/ 	.word	0x000009b0
        /*01c0*/ 	.word	0x000000ff
        /*01c4*/ 	.word	0x00000068
        /*01c8*/ 	.short	0x0100
        /*01ca*/ 	.byte	0x04
	.zero		1


	//   ....[15]....
        /*01cc*/ 	.word	0x000009c0
        /*01d0*/ 	.word	0x000000ff
        /*01d4*/ 	.word	0x00000078
        /*01d8*/ 	.short	0x0100
        /*01da*/ 	.byte	0x04
	.zero		1


	//   ....[16]....
        /*01dc*/ 	.word	0x00000af0
        /*01e0*/ 	.word	0x000000ff
        /*01e4*/ 	.word	0x00000080
        /*01e8*/ 	.short	0x0100
        /*01ea*/ 	.byte	0x04
	.zero		1


	//   ....[17]....
        /*01ec*/ 	.word	0x00000b00
        /*01f0*/ 	.word	0x000000ff
        /*01f4*/ 	.word	0x000000a0
        /*01f8*/ 	.short	0x0100
        /*01fa*/ 	.byte	0x04
	.zero		1


	//   ....[18]....
        /*01fc*/ 	.word	0x00000b10
        /*0200*/ 	.word	0x000000ff
        /*0204*/ 	.word	0x00000088
        /*0208*/ 	.short	0x0100
        /*020a*/ 	.byte	0x04
	.zero		1


	//   ....[19]....
        /*020c*/ 	.word	0x00000b20
        /*0210*/ 	.word	0x000000ff
        /*0214*/ 	.word	0x000000a8
        /*0218*/ 	.short	0x0100
        /*021a*/ 	.byte	0x04
	.zero		1


	//   ....[20]....
        /*021c*/ 	.word	0x00000b30
        /*0220*/ 	.word	0x000000ff
        /*0224*/ 	.word	0x00000090
        /*0228*/ 	.short	0x0100
        /*022a*/ 	.byte	0x04
	.zero		1


	//   ....[21]....
        /*022c*/ 	.word	0x00000b40
        /*0230*/ 	.word	0x000000ff
        /*0234*/ 	.word	0x000000b0
        /*0238*/ 	.short	0x0100
        /*023a*/ 	.byte	0x04
	.zero		1


	//   ....[22]....
        /*023c*/ 	.word	0x00000b50
        /*0240*/ 	.word	0x000000ff
        /*0244*/ 	.word	0x00000098
        /*0248*/ 	.short	0x0100
        /*024a*/ 	.byte	0x04
	.zero		1


	//   ....[23]....
        /*024c*/ 	.word	0x00000b60
        /*0250*/ 	.word	0x000000ff
        /*0254*/ 	.word	0x000000b8
        /*0258*/ 	.short	0x0100
        /*025a*/ 	.byte	0x04
	.zero		1


	//   ....[24]....
        /*025c*/ 	.word	0x00000c50
        /*0260*/ 	.word	0x000000ff
        /*0264*/ 	.word	0x000000c0
        /*0268*/ 	.short	0x0100
        /*026a*/ 	.byte	0x04
	.zero		1


	//   ....[25]....
        /*026c*/ 	.word	0x00000c60
        /*0270*/ 	.word	0x000000ff
        /*0274*/ 	.word	0x000000d0
        /*0278*/ 	.short	0x0100
        /*027a*/ 	.byte	0x04
	.zero		1


	//   ....[26]....
        /*027c*/ 	.word	0x00000c70
        /*0280*/ 	.word	0x000000ff
        /*0284*/ 	.word	0x000000c8
        /*0288*/ 	.short	0x0100
        /*028a*/ 	.byte	0x04
	.zero		1


	//   ....[27]....
        /*028c*/ 	.word	0x00000c80
        /*0290*/ 	.word	0x000000ff
        /*0294*/ 	.word	0x000000d8
        /*0298*/ 	.short	0x0100
        /*029a*/ 	.byte	0x04
	.zero		1


	//   ....[28]....
        /*029c*/ 	.word	0x00001550
        /*02a0*/ 	.word	0x00000004
        /*02a4*/ 	.word	0x000000d0
        /*02a8*/ 	.short	0x010a
        /*02aa*/ 	.byte	0xff
	.zero		1


	//   ....[29]....
        /*02ac*/ 	.word	0x00001570
        /*02b0*/ 	.word	0x00000004
        /*02b4*/ 	.word	0x000000c0
        /*02b8*/ 	.short	0x0101
        /*02ba*/ 	.byte	0xff
	.zero		1


	//   ....[30]....
        /*02bc*/ 	.word	0x00001650
        /*02c0*/ 	.word	0x000000ff
        /*02c4*/ 	.word	0x00000018
        /*02c8*/ 	.short	0x010a
        /*02ca*/ 	.byte	0x04
	.zero		1


	//   ....[31]....
        /*02cc*/ 	.word	0x000016f0
        /*02d0*/ 	.word	0x000000ff
        /*02d4*/ 	.word	0x00000018
        /*02d8*/ 	.short	0x010a
        /*02da*/ 	.byte	0x39
	.zero		1


	//   ....[32]....
        /*02dc*/ 	.word	0x000017f0
        /*02e0*/ 	.word	0x000000ff
        /*02e4*/ 	.word	0x00000018
        /*02e8*/ 	.short	0x010a
        /*02ea*/ 	.byte	0x04
	.zero		1


	//   ....[33]....
        /*02ec*/ 	.word	0x00001bb0
        /*02f0*/ 	.word	0x000000ff
        /*02f4*/ 	.word	0x00000058
        /*02f8*/ 	.short	0x0101
        /*02fa*/ 	.byte	0x0d
	.zero		1


	//   ....[34]....
        /*02fc*/ 	.word	0x00001bd0
        /*0300*/ 	.word	0x000000ff
        /*0304*/ 	.word	0x00000018
        /*0308*/ 	.short	0x010a
        /*030a*/ 	.byte	0x04
	.zero		1


	//   ....[35]....
        /*030c*/ 	.word	0x00001c50
        /*0310*/ 	.word	0x000000ff
        /*0314*/ 	.word	0x00000018
        /*0318*/ 	.short	0x010a
        /*031a*/ 	.byte	0x39
	.zero		1


	//   ....[36]....
        /*031c*/ 	.word	0x00001d50
        /*0320*/ 	.word	0x000000ff
        /*0324*/ 	.word	0x00000018
        /*0328*/ 	.short	0x010a
        /*032a*/ 	.byte	0x04
	.zero		1


	//   ....[37]....
        /*032c*/ 	.word	0x00002120
        /*0330*/ 	.word	0x00000008
        /*0334*/ 	.word	0x00000060
        /*0338*/ 	.short	0x010a
        /*033a*/ 	.byte	0xff
	.zero		1


	//   ....[38]....
        /*033c*/ 	.word	0x000021e0
        /*0340*/ 	.word	0x00000008
        /*0344*/ 	.word	0x00000000
        /*0348*/ 	.short	0x0101
        /*034a*/ 	.byte	0xff
	.zero		1


	//   ....[39]....
        /*034c*/ 	.word	0x00002740
        /*0350*/ 	.word	0x000000ff
        /*0354*/ 	.word	0x00000000
        /*0358*/ 	.short	0x010a
        /*035a*/ 	.byte	0x04
	.zero		1


	//   ....[40]....
        /*035c*/ 	.word	0x000027d0
        /*0360*/ 	.word	0x000000ff
        /*0364*/ 	.word	0x00000000
        /*0368*/ 	.short	0x010a
        /*036a*/ 	.byte	0x05
	.zero		1


	//   ....[41]....
        /*036c*/ 	.word	0x00002870
        /*0370*/ 	.word	0x00000000
        /*0374*/ 	.word	0x00000000
        /*0378*/ 	.short	0x010a
        /*037a*/ 	.byte	0xff
	.zero		1


	//   ....[42]....
        /*037c*/ 	.word	0x00002990
        /*0380*/ 	.word	0x00000002
        /*0384*/ 	.word	0x000000c0
        /*0388*/ 	.short	0x010a
        /*038a*/ 	.byte	0xff
	.zero		1


	//   ....[43]....
        /*038c*/ 	.word	0x000029f0
        /*0390*/ 	.word	0x00000004
        /*0394*/ 	.word	0x00000000
        /*0398*/ 	.short	0x0101
        /*039a*/ 	.byte	0xff
	.zero		1


	//   ....[44]....
        /*039c*/ 	.word	0x00002a10
        /*03a0*/ 	.word	0x000000ff
        /*03a4*/ 	.word	0x00000070
        /*03a8*/ 	.short	0x010a
        /*03aa*/ 	.byte	0x04
	.zero		1


	//   ....[45]....
        /*03ac*/ 	.word	0x00002b30
        /*03b0*/ 	.word	0x00000002
        /*03b4*/ 	.word	0x00000060
        /*03b8*/ 	.short	0x010a
        /*03ba*/ 	.byte	0xff
	.zero		1


	//   ....[46]....
        /*03bc*/ 	.word	0x00002c40
        /*03c0*/ 	.word	0x00000002
        /*03c4*/ 	.word	0x00000000
        /*03c8*/ 	.short	0x0101
        /*03ca*/ 	.byte	0xff
	.zero		1


	//   ....[47]....
        /*03cc*/ 	.word	0x00002cd0
        /*03d0*/ 	.word	0x000000ff
        /*03d4*/ 	.word	0x00000070
        /*03d8*/ 	.short	0x0106
        /*03da*/ 	.byte	0x04
	.zero		1


	//   ....[48]....
        /*03dc*/ 	.word	0x00002cf0
        /*03e0*/ 	.word	0x000000ff
        /*03e4*/ 	.word	0x00000070
        /*03e8*/ 	.short	0x010a
        /*03ea*/ 	.byte	0x04
	.zero		1


	//   ....[49]....
        /*03ec*/ 	.word	0x00002d80
        /*03f0*/ 	.word	0x000000ff
        /*03f4*/ 	.word	0x00000070
        /*03f8*/ 	.short	0x0106
        /*03fa*/ 	.byte	0x07
	.zero		1


	//   ....[50]....
        /*03fc*/ 	.word	0x00002dc0
        /*0400*/ 	.word	0x00000000
        /*0404*/ 	.word	0x00000070
        /*0408*/ 	.short	0x010a
        /*040a*/ 	.byte	0xff
	.zero		1


	//   ....[51]....
        /*040c*/ 	.word	0x00003300
        /*0410*/ 	.word	0x00000000
        /*0414*/ 	.word	0x00000060
        /*0418*/ 	.short	0x010a
        /*041a*/ 	.byte	0xff
	.zero		1


	//   ....[52]....
        /*041c*/ 	.word	0x00003440
        /*0420*/ 	.word	0x00000003
        /*0424*/ 	.word	0x00000000
        /*0428*/ 	.short	0x0101
        /*042a*/ 	.byte	0xff
	.zero		1


	//   ....[53]....
        /*042c*/ 	.word	0x00003450
        /*0430*/ 	.word	0x000000ff
        /*0434*/ 	.word	0x00000000
        /*0438*/ 	.short	0x010a
        /*043a*/ 	.byte	0x04
	.zero		1


	//   ....[54]....
        /*043c*/ 	.word	0x00003460
        /*0440*/ 	.word	0x000000ff
        /*0444*/ 	.word	0x000000a0
        /*0448*/ 	.short	0x010a
        /*044a*/ 	.byte	0x07
	.zero		1


	//   ....[55]....
        /*044c*/ 	.word	0x00003530
        /*0450*/ 	.word	0x000000ff
        /*0454*/ 	.word	0x00000000
        /*0458*/ 	.short	0x010a
        /*045a*/ 	.byte	0x05
	.zero		1


	//   ....[56]....
        /*045c*/ 	.word	0x00003680
        /*0460*/ 	.word	0x000000ff
        /*0464*/ 	.word	0x00000000
        /*0468*/ 	.short	0x010a
        /*046a*/ 	.byte	0x07
	.zero		1


	//   ....[57]....
        /*046c*/ 	.word	0x00003e00
        /*0470*/ 	.word	0x000000ff
        /*0474*/ 	.word	0x00000000
        /*0478*/ 	.short	0x010a
        /*047a*/ 	.byte	0x04
	.zero		1


	//   ....[58]....
        /*047c*/ 	.word	0x00003ea0
        /*0480*/ 	.word	0x000000ff
        /*0484*/ 	.word	0x00000000
        /*0488*/ 	.short	0x010a
        /*048a*/ 	.byte	0x05
	.zero		1


	//   ....[59]....
        /*048c*/ 	.word	0x00003f30
        /*0490*/ 	.word	0x000000ff
        /*0494*/ 	.word	0x00000000
        /*0498*/ 	.short	0x010a
        /*049a*/ 	.byte	0x05
	.zero		1


	//   ....[60]....
        /*049c*/ 	.word	0x00003fc0
        /*04a0*/ 	.word	0x000000ff
        /*04a4*/ 	.word	0x00000000
        /*04a8*/ 	.short	0x010a
        /*04aa*/ 	.byte	0x04
	.zero		1


	//   ....[61]....
        /*04ac*/ 	.word	0x00004400
        /*04b0*/ 	.word	0x00000000
        /*04b4*/ 	.word	0x00000060
        /*04b8*/ 	.short	0x010a
        /*04ba*/ 	.byte	0xff
	.zero		1


	//   ....[62]....
        /*04bc*/ 	.word	0x000044e0
        /*04c0*/ 	.word	0x00000000
        /*04c4*/ 	.word	0x00000000
        /*04c8*/ 	.short	0x0101
        /*04ca*/ 	.byte	0xff
	.zero		1


	//   ....[63]....
        /*04cc*/ 	.word	0x00004800
        /*04d0*/ 	.word	0x000000ff
        /*04d4*/ 	.word	0x00000058
        /*04d8*/ 	.short	0x010a
        /*04da*/ 	.byte	0x07
	.zero		1


	//   ....[64]....
        /*04dc*/ 	.word	0x000049e0
        /*04e0*/ 	.word	0x000000ff
        /*04e4*/ 	.word	0x00000040
        /*04e8*/ 	.short	0x010a
        /*04ea*/ 	.byte	0x04
	.zero		1


	//   ....[65]....
        /*04ec*/ 	.word	0x00004ce0
        /*04f0*/ 	.word	0x000000ff
        /*04f4*/ 	.word	0x00000030
        /*04f8*/ 	.short	0x010b
        /*04fa*/ 	.byte	0x04
	.zero		1


	//   ....[66]....
        /*04fc*/ 	.word	0x00004d20
        /*0500*/ 	.word	0x000000ff
        /*0504*/ 	.word	0x00000000
        /*0508*/ 	.short	0x0101
        /*050a*/ 	.byte	0x05
	.zero		1


	//   ....[67]....
        /*050c*/ 	.word	0x00004da0
        /*0510*/ 	.word	0x000000ff
        /*0514*/ 	.word	0x00000000
        /*0518*/ 	.short	0x010a
        /*051a*/ 	.byte	0x04
	.zero		1


	//   ....[68]....
        /*051c*/ 	.word	0x00004e40
        /*0520*/ 	.word	0x00000000
        /*0524*/ 	.word	0x00000000
        /*0528*/ 	.short	0x010a
        /*052a*/ 	.byte	0xff
	.zero		1


	//   ....[69]....
        /*052c*/ 	.word	0x00005110
        /*0530*/ 	.word	0x00000000
        /*0534*/ 	.word	0x00000060
        /*0538*/ 	.short	0x010a
        /*053a*/ 	.byte	0xff
	.zero		1


	//   ....[70]....
        /*053c*/ 	.word	0x00005200
        /*0540*/ 	.word	0x00000000
        /*0544*/ 	.word	0x00000000
        /*0548*/ 	.short	0x0101
        /*054a*/ 	.byte	0xff
	.zero		1


	//   ....[71]....
        /*054c*/ 	.word	0x00005940
        /*0550*/ 	.word	0x000000ff
        /*0554*/ 	.word	0x00000030
        /*0558*/ 	.short	0x010a
        /*055a*/ 	.byte	0x05
	.zero		1


	//   ....[72]....
        /*055c*/ 	.word	0x000059b0
        /*0560*/ 	.word	0x00000008
        /*0564*/ 	.word	0x00000080
        /*0568*/ 	.short	0x010a
        /*056a*/ 	.byte	0x26
	.zero		1


	//   ....[73]....
        /*056c*/ 	.word	0x00005a70
        /*0570*/ 	.word	0x000000ff
        /*0574*/ 	.word	0x00000030
        /*0578*/ 	.short	0x010a
        /*057a*/ 	.byte	0x05
	.zero		1


	//   ....[74]....
        /*057c*/ 	.word	0x00005bb0
        /*0580*/ 	.word	0x00000008
        /*0584*/ 	.word	0x00000080
        /*0588*/ 	.short	0x010a
        /*058a*/ 	.byte	0x26
	.zero		1


	//   ....[75]....
        /*058c*/ 	.word	0x00005e00
        /*0590*/ 	.word	0x000000ff
        /*0594*/ 	.word	0x00000000
        /*0598*/ 	.short	0x0101
        /*059a*/ 	.byte	0x04
	.zero		1


	//   ....[76]....
        /*059c*/ 	.word	0x00006160
        /*05a0*/ 	.word	0x000000ff
        /*05a4*/ 	.word	0x00000000
        /*05a8*/ 	.short	0x0101
        /*05aa*/ 	.byte	0x04
	.zero		1


	//   ....[77]....
        /*05ac*/ 	.word	0x00006410
        /*05b0*/ 	.word	0x00000004
        /*05b4*/ 	.word	0x000000d0
        /*05b8*/ 	.short	0x010a
        /*05ba*/ 	.byte	0xff
	.zero		1


	//   ....[78]....
        /*05bc*/ 	.word	0x00006470
        /*05c0*/ 	.word	0x00000004
        /*05c4*/ 	.word	0x00000018
        /*05c8*/ 	.short	0x010a
        /*05ca*/ 	.byte	0xff
	.zero		1


	//   ....[79]....
        /*05cc*/ 	.word	0x000064d0
        /*05d0*/ 	.word	0x00000004
        /*05d4*/ 	.word	0x00000018
        /*05d8*/ 	.short	0x010a
        /*05da*/ 	.byte	0xff
	.zero		1


	//   ....[80]....
        /*05dc*/ 	.word	0x00006520
        /*05e0*/ 	.word	0x00000008
        /*05e4*/ 	.word	0x00000060
        /*05e8*/ 	.short	0x010a
        /*05ea*/ 	.byte	0xff
	.zero		1


	//   ....[81]....
        /*05ec*/ 	.word	0x00006580
        /*05f0*/ 	.word	0x00000000
        /*05f4*/ 	.word	0x00000000
        /*05f8*/ 	.short	0x010a
        /*05fa*/ 	.byte	0xff
	.zero		1


	//   ....[82]....
        /*05fc*/ 	.word	0x000065e0
        /*0600*/ 	.word	0x00000000
        /*0604*/ 	.word	0x00000000
        /*0608*/ 	.short	0x010a
        /*060a*/ 	.byte	0xff
	.zero		1


	//   ....[83]....
        /*060c*/ 	.word	0x00006630
        /*0610*/ 	.word	0x00000002
        /*0614*/ 	.word	0x000000c0
        /*0618*/ 	.short	0x010a
        /*061a*/ 	.byte	0xff
	.zero		1


	//   ....[84]....
        /*061c*/ 	.word	0x00006690
        /*0620*/ 	.word	0x00000002
        /*0624*/ 	.word	0x00000070
        /*0628*/ 	.short	0x010a
        /*062a*/ 	.byte	0xff
	.zero		1


	//   ....[85]....
        /*062c*/ 	.word	0x000066e0
        /*0630*/ 	.word	0x00000002
        /*0634*/ 	.word	0x00000060
        /*0638*/ 	.short	0x010a
        /*063a*/ 	.byte	0xff
	.zero		1


	//   ....[86]....
        /*063c*/ 	.word	0x00006740
        /*0640*/ 	.word	0x00000000
        /*0644*/ 	.word	0x00000070
        /*0648*/ 	.short	0x010a
        /*064a*/ 	.byte	0xff
	.zero		1


	//   ....[87]....
        /*064c*/ 	.word	0x00006790
        /*0650*/ 	.word	0x00000000
        /*0654*/ 	.word	0x00000060
        /*0658*/ 	.short	0x010a
        /*065a*/ 	.byte	0xff
	.zero		1


	//   ....[88]....
        /*065c*/ 	.word	0x00006800
        /*0660*/ 	.word	0x00000003
        /*0664*/ 	.word	0x000000a0
        /*0668*/ 	.short	0x010a
        /*066a*/ 	.byte	0xff
	.zero		1


	//   ....[89]....
        /*066c*/ 	.word	0x00006860
        /*0670*/ 	.word	0x00000000
        /*0674*/ 	.word	0x00000000
        /*0678*/ 	.short	0x010a
        /*067a*/ 	.byte	0xff
	.zero		1


	//   ....[90]....
        /*067c*/ 	.word	0x000068c0
        /*0680*/ 	.word	0x00000000
        /*0684*/ 	.word	0x00000000
        /*0688*/ 	.short	0x010a
        /*068a*/ 	.byte	0xff
	.zero		1


	//   ....[91]....
        /*068c*/ 	.word	0x00006920
        /*0690*/ 	.word	0x00000000
        /*0694*/ 	.word	0x00000000
        /*0698*/ 	.short	0x010a
        /*069a*/ 	.byte	0xff
	.zero		1


	//   ....[92]....
        /*069c*/ 	.word	0x00006980
        /*06a0*/ 	.word	0x00000000
        /*06a4*/ 	.word	0x00000000
        /*06a8*/ 	.short	0x010a
        /*06aa*/ 	.byte	0xff
	.zero		1


	//   ....[93]....
        /*06ac*/ 	.word	0x000069e0
        /*06b0*/ 	.word	0x00000000
        /*06b4*/ 	.word	0x00000000
        /*06b8*/ 	.short	0x010a
        /*06ba*/ 	.byte	0xff
	.zero		1


	//   ....[94]....
        /*06bc*/ 	.word	0x00006a30
        /*06c0*/ 	.word	0x00000000
        /*06c4*/ 	.word	0x00000060
        /*06c8*/ 	.short	0x010a
        /*06ca*/ 	.byte	0xff
	.zero		1


	//   ....[95]....
        /*06cc*/ 	.word	0x00006a90
        /*06d0*/ 	.word	0x00000000
        /*06d4*/ 	.word	0x00000058
        /*06d8*/ 	.short	0x010a
        /*06da*/ 	.byte	0xff
	.zero		1


	//   ....[96]....
        /*06dc*/ 	.word	0x00006af0
        /*06e0*/ 	.word	0x00000000
        /*06e4*/ 	.word	0x00000040
        /*06e8*/ 	.short	0x010a
        /*06ea*/ 	.byte	0xff
	.zero		1


	//   ....[97]....
        /*06ec*/ 	.word	0x00006b50
        /*06f0*/ 	.word	0x00000000
        /*06f4*/ 	.word	0x00000000
        /*06f8*/ 	.short	0x010a
        /*06fa*/ 	.byte	0xff
	.zero		1


	//   ....[98]....
        /*06fc*/ 	.word	0x00006ba0
        /*0700*/ 	.word	0x00000000
        /*0704*/ 	.word	0x00000060
        /*0708*/ 	.short	0x010a
        /*070a*/ 	.byte	0xff
	.zero		1


	//   ....[99]....
        /*070c*/ 	.word	0x00006c00
        /*0710*/ 	.word	0x00000000
        /*0714*/ 	.word	0x00000030
        /*0718*/ 	.short	0x010a
        /*071a*/ 	.byte	0xff
	.zero		1


	//   ....[100]....
        /*071c*/ 	.word	0x00006c60
        /*0720*/ 	.word	0x00000000
        /*0724*/ 	.word	0x00000080
        /*0728*/ 	.short	0x010a
        /*072a*/ 	.byte	0xff
	.zero		1


	//----- nvinfo : EIATTR_NUM_MBARRIERS
	.align		4
.L_44:
        /*072c*/ 	.byte	0x03, 0x38
        /*072e*/ 	.short	0x001c


	//----- nvinfo : EIATTR_EXIT_INSTR_OFFSETS
	.align		4
        /*0730*/ 	.byte	0x04, 0x1c
        /*0732*/ 	.short	(.L_46 - .L_45)


	//   ....[0]....
.L_45:
        /*0734*/ 	.word	0x000028a0


	//   ....[1]....
        /*0738*/ 	.word	0x00002d90


	//   ....[2]....
        /*073c*/ 	.word	0x00002df0


	//   ....[3]....
        /*0740*/ 	.word	0x00004230


	//   ....[4]....
        /*0744*/ 	.word	0x00004e70


	//   ....[5]....
        /*0748*/ 	.word	0x00004eb0


	//   ....[6]....
        /*074c*/ 	.word	0x00006340


	//   ....[7]....
        /*0750*/ 	.word	0x000063b0


	//   ....[8]....
        /*0754*/ 	.word	0x000063e0


	//   ....[9]....
        /*0758*/ 	.word	0x00006400


	//----- nvinfo : EIATTR_MAX_THREADS
	.align		4
.L_46:
        /*075c*/ 	.byte	0x04, 0x05
        /*075e*/ 	.short	(.L_48 - .L_47)
.L_47:
        /*0760*/ 	.word	0x00000100
        /*0764*/ 	.word	0x00000001
        /*0768*/ 	.word	0x00000001


	//----- nvinfo : EIATTR_CRS_STACK_SIZE
	.align		4
.L_48:
        /*076c*/ 	.byte	0x04, 0x1e
        /*076e*/ 	.short	(.L_50 - .L_49)
.L_49:
        /*0770*/ 	.word	0x00000000


	//----- nvinfo : EIATTR_CBANK_PARAM_SIZE
	.align		4
.L_50:
        /*0774*/ 	.byte	0x03, 0x19
        /*0776*/ 	.short	0x0800


	//----- nvinfo : EIATTR_PARAM_CBANK
	.align		4
        /*0778*/ 	.byte	0x04, 0x0a
        /*077a*/ 	.short	(.L_52 - .L_51)
	.align		4
.L_51:
        /*077c*/ 	.word	index@(.nv.constant0._ZN7cutlass13device_kernelINS_4gemm6kernel13GemmUniversalIN4cute5tupleIJiiiiEEENS1_10collective13CollectiveMmaINS1_35MainloopSm100TmaUmmaWarpSpecializedILi3ELi2ELi4ENS5_IJNS4_1CILi1EEESB_SB_EEEEENS5_IJNSA_ILi128EEENSA_ILi8EEENSA_ILi256EEEEEENS_6half_tENS5_IJlSB_lEEESI_SJ_NS4_8TiledMMAINS4_8MMA_AtomIJNS4_20SM100_MMA_F16BF16_SSISI_SI_fLi128ELi8ELNS4_4UMMA5MajorE0ELSO_0ELNSN_7ScaleInE0ELSP_0EEEEEENS4_6LayoutISC_NS5_IJNSA_ILi0EEEST_ST_EEEEENS5_IJNS4_10UnderscoreESW_SW_EEEEENS4_13SM90_TMA_LOADENS4_14ComposedLayoutINS4_7SwizzleILi3ELi4ELi3EEENS4_18smem_ptr_flag_bitsILi16EEENSS_INS5_IJSF_NSA_ILi64EEEEEENS5_IJS15_SB_EEEEEEEvNS4_8identityESZ_S19_vS1A_EENS_8epilogue10collective18CollectiveEpilogueINS1C_23Sm100TmaWarpSpecializedILi2ELi1ELi8ELb1ELb0EEEJSH_NS5_IJNSS_ISE_SB_EENSS_ISF_SB_EEEEESI_SJ_SI_SJ_NS1C_6fusion15FusionCallbacksIS1G_NS1K_17LinearCombinationISI_fSI_fLNS_15FloatRoundStyleE2EEESH_S1J_JEEENS4_5SM1004TMEM4LOAD25SM100_TMEM_LOAD_32dp32b8xESZ_NS10_INS11_ILi0ELi4ELi3EEES14_NSS_INS5_IJSF_SF_EEENS5_IJSF_SB_EEEEEEENS4_39AutoVectorizingCopyWithAssumedAlignmentILi128EEENS4_14SM90_TMA_STOREES1Y_S20_S20_EEEvvEEEEvNT_6ParamsE)
        /*0780*/ 	.short	0x0380
        /*0782*/ 	.short	0x0800


	//----- nvinfo : EIATTR_SW_WAR
	.align		4
.L_52:
        /*0784*/ 	.byte	0x04, 0x36
        /*0786*/ 	.short	(.L_54 - .L_53)
.L_53:
        /*0788*/ 	.word	0x00000008
.L_54:


//--------------------- .nv.callgraph             --------------------------
	.section	.nv.callgraph,"",@"SHT_CUDA_CALLGRAPH"
	.align	4
	.sectionentsize	8
	.align		4
        /*0000*/ 	.word	0x00000000
	.align		4
        /*0004*/ 	.word	0xffffffff
	.align		4
        /*0008*/ 	.word	index@(_ZN7cutlass13device_kernelINS_4gemm6kernel13GemmUniversalIN4cute5tupleIJiiiiEEENS1_10collective13CollectiveMmaINS1_35MainloopSm100TmaUmmaWarpSpecializedILi3ELi2ELi4ENS5_IJNS4_1CILi1EEESB_SB_EEEEENS5_IJNSA_ILi128EEENSA_ILi8EEENSA_ILi256EEEEEENS_6half_tENS5_IJlSB_lEEESI_SJ_NS4_8TiledMMAINS4_8MMA_AtomIJNS4_20SM100_MMA_F16BF16_SSISI_SI_fLi128ELi8ELNS4_4UMMA5MajorE0ELSO_0ELNSN_7ScaleInE0ELSP_0EEEEEENS4_6LayoutISC_NS5_IJNSA_ILi0EEEST_ST_EEEEENS5_IJNS4_10UnderscoreESW_SW_EEEEENS4_13SM90_TMA_LOADENS4_14ComposedLayoutINS4_7SwizzleILi3ELi4ELi3EEENS4_18smem_ptr_flag_bitsILi16EEENSS_INS5_IJSF_NSA_ILi64EEEEEENS5_IJS15_SB_EEEEEEEvNS4_8identityESZ_S19_vS1A_EENS_8epilogue10collective18CollectiveEpilogueINS1C_23Sm100TmaWarpSpecializedILi2ELi1ELi8ELb1ELb0EEEJSH_NS5_IJNSS_ISE_SB_EENSS_ISF_SB_EEEEESI_SJ_SI_SJ_NS1C_6fusion15FusionCallbacksIS1G_NS1K_17LinearCombinationISI_fSI_fLNS_15FloatRoundStyleE2EEESH_S1J_JEEENS4_5SM1004TMEM4LOAD25SM100_TMEM_LOAD_32dp32b8xESZ_NS10_INS11_ILi0ELi4ELi3EEES14_NSS_INS5_IJSF_SF_EEENS5_IJSF_SB_EEEEEEENS4_39AutoVectorizingCopyWithAssumedAlignmentILi128EEENS4_14SM90_TMA_STOREES1Y_S20_S20_EEEvvEEEEvNT_6ParamsE)
	.align		4
        /*000c*/ 	.word	index@(__assertfail)
	.align		4
        /*0010*/ 	.word	0x00000000
	.align		4
        /*0014*/ 	.word	0xfffffffe
	.align		4
        /*0018*/ 	.word	0x00000000
	.align		4
        /*001c*/ 	.word	0xfffffffd
	.align		4
        /*0020*/ 	.word	0x00000000
	.align		4
        /*0024*/ 	.word	0xfffffffc


//--------------------- .nv.constant4             --------------------------
	.section	.nv.constant4,"a",@progbits
	.align	8
	.align		8
.nv.constant4:
        /*0000*/ 	.dword	__assertfail
	.align		8
        /*0008*/ 	.dword	__unnamed_1
	.align		8
        /*0010*/ 	.dword	_ZN39_INTERNAL_658acfb6_4_k_cu_baecf31c_95524cuda3std3__45__cpo5beginE
	.align		8
        /*0018*/ 	.dword	_ZN39_INTERNAL_658acfb6_4_k_cu_baecf31c_95524cuda3std3__45__cpo3endE
	.align		8
        /*0020*/ 	.dword	_ZN39_INTERNAL_658acfb6_4_k_cu_baecf31c_95524cuda3std3__45__cpo6cbeginE
	.align		8
        /*0028*/ 	.dword	_ZN39_INTERNAL_658acfb6_4_k_cu_baecf31c_95524cuda3std3__45__cpo4cendE
	.align		8
        /*0030*/ 	.dword	_ZN39_INTERNAL_658acfb6_4_k_cu_baecf31c_95524cuda3std3__441_GLOBAL__N__658acfb6_4_k_cu_baecf31c_95526ignoreE
	.align		8
        /*0038*/ 	.dword	_ZN39_INTERNAL_658acfb6_4_k_cu_baecf31c_95524cuda3std3__419piecewise_constructE
	.align		8
        /*0040*/ 	.dword	_ZN39_INTERNAL_658acfb6_4_k_cu_baecf31c_95524cuda3std3__48in_placeE
	.align		8
        /*0048*/ 	.dword	_ZN39_INTERNAL_658acfb6_4_k_cu_baecf31c_95524cuda3std6ranges3__45__cpo4swapE
	.align		8
        /*0050*/ 	.dword	_ZN39_INTERNAL_658acfb6_4_k_cu_baecf31c_95524cuda3std6ranges3__45__cpo9iter_moveE
	.align		8
        /*0058*/ 	.dword	_ZN39_INTERNAL_658acfb6_4_k_cu_baecf31c_95524cute7productE
	.align		8
        /*0060*/ 	.dword	_ZN39_INTERNAL_658acfb6_4_k_cu_baecf31c_95524cute1_E
	.align		8
        /*0068*/ 	.dword	$str$25
	.align		8
        /*0070*/ 	.dword	$str$26


//--------------------- .text._ZN7cutlass13device_kernelINS_4gemm6kernel13GemmUniversalIN4cute5tupleIJiiiiEEENS1_10collective13CollectiveMmaINS1_35MainloopSm100TmaUmmaWarpSpecializedILi3ELi2ELi4ENS5_IJNS4_1CILi1EEESB_SB_EEEEENS5_IJNSA_ILi128EEENSA_ILi8EEENSA_ILi256EEEEEENS_6half_tENS5_IJlSB_lEEESI_SJ_NS4_8TiledMMAINS4_8MMA_AtomIJNS4_20SM100_MMA_F16BF16_SSISI_SI_fLi128ELi8ELNS4_4UMMA5MajorE0ELSO_0ELNSN_7ScaleInE0ELSP_0EEEEEENS4_6LayoutISC_NS5_IJNSA_ILi0EEEST_ST_EEEEENS5_IJNS4_10UnderscoreESW_SW_EEEEENS4_13SM90_TMA_LOADENS4_14ComposedLayoutINS4_7SwizzleILi3ELi4ELi3EEENS4_18smem_ptr_flag_bitsILi16EEENSS_INS5_IJSF_NSA_ILi64EEEEEENS5_IJS15_SB_EEEEEEEvNS4_8identityESZ_S19_vS1A_EENS_8epilogue10collective18CollectiveEpilogueINS1C_23Sm100TmaWarpSpecializedILi2ELi1ELi8ELb1ELb0EEEJSH_NS5_IJNSS_ISE_SB_EENSS_ISF_SB_EEEEESI_SJ_SI_SJ_NS1C_6fusion15FusionCallbacksIS1G_NS1K_17LinearCombinationISI_fSI_fLNS_15FloatRoundStyleE2EEESH_S1J_JEEENS4_5SM1004TMEM4LOAD25SM100_TMEM_LOAD_32dp32b8xESZ_NS10_INS11_ILi0ELi4ELi3EEES14_NSS_INS5_IJSF_SF_EEENS5_IJSF_SB_EEEEEEENS4_39AutoVectorizingCopyWithAssumedAlignmentILi128EEENS4_14SM90_TMA_STOREES1Y_S20_S20_EEEvvEEEEvNT_6ParamsE --------------------------
	.section	.text._ZN7cutlass13device_kernelINS_4gemm6kernel13GemmUniversalIN4cute5tupleIJiiiiEEENS1_10collective13CollectiveMmaINS1_35MainloopSm100TmaUmmaWarpSpecializedILi3ELi2ELi4ENS5_IJNS4_1CILi1EEESB_SB_EEEEENS5_IJNSA_ILi128EEENSA_ILi8EEENSA_ILi256EEEEEENS_6half_tENS5_IJlSB_lEEESI_SJ_NS4_8TiledMMAINS4_8MMA_AtomIJNS4_20SM100_MMA_F16BF16_SSISI_SI_fLi128ELi8ELNS4_4UMMA5MajorE0ELSO_0ELNSN_7ScaleInE0ELSP_0EEEEEENS4_6LayoutISC_NS5_IJNSA_ILi0EEEST_ST_EEEEENS5_IJNS4_10UnderscoreESW_SW_EEEEENS4_13SM90_TMA_LOADENS4_14ComposedLayoutINS4_7SwizzleILi3ELi4ELi3EEENS4_18smem_ptr_flag_bitsILi16EEENSS_INS5_IJSF_NSA_ILi64EEEEEENS5_IJS15_SB_EEEEEEEvNS4_8identityESZ_S19_vS1A_EENS_8epilogue10collective18CollectiveEpilogueINS1C_23Sm100TmaWarpSpecializedILi2ELi1ELi8ELb1ELb0EEEJSH_NS5_IJNSS_ISE_SB_EENSS_ISF_SB_EEEEESI_SJ_SI_SJ_NS1C_6fusion15FusionCallbacksIS1G_NS1K_17LinearCombinationISI_fSI_fLNS_15FloatRoundStyleE2EEESH_S1J_JEEENS4_5SM1004TMEM4LOAD25SM100_TMEM_LOAD_32dp32b8xESZ_NS10_INS11_ILi0ELi4ELi3EEES14_NSS_INS5_IJSF_SF_EEENS5_IJSF_SB_EEEEEEENS4_39AutoVectorizingCopyWithAssumedAlignmentILi128EEENS4_14SM90_TMA_STOREES1Y_S20_S20_EEEvvEEEEvNT_6ParamsE,"ax",@progbits
	.align	128
.text._ZN7cutlass13device_kernelINS_4gemm6kernel13GemmUniversalIN4cute5tupleIJiiiiEEENS1_10collective13CollectiveMmaINS1_35MainloopSm100TmaUmmaWarpSpecializedILi3ELi2ELi4ENS5_IJNS4_1CILi1EEESB_SB_EEEEENS5_IJNSA_ILi128EEENSA_ILi8EEENSA_ILi256EEEEEENS_6half_tENS5_IJlSB_lEEESI_SJ_NS4_8TiledMMAINS4_8MMA_AtomIJNS4_20SM100_MMA_F16BF16_SSISI_SI_fLi128ELi8ELNS4_4UMMA5MajorE0ELSO_0ELNSN_7ScaleInE0ELSP_0EEEEEENS4_6LayoutISC_NS5_IJNSA_ILi0EEEST_ST_EEEEENS5_IJNS4_10UnderscoreESW_SW_EEEEENS4_13SM90_TMA_LOADENS4_14ComposedLayoutINS4_7SwizzleILi3ELi4ELi3EEENS4_18smem_ptr_flag_bitsILi16EEENSS_INS5_IJSF_NSA_ILi64EEEEEENS5_IJS15_SB_EEEEEEEvNS4_8identityESZ_S19_vS1A_EENS_8epilogue10collective18CollectiveEpilogueINS1C_23Sm100TmaWarpSpecializedILi2ELi1ELi8ELb1ELb0EEEJSH_NS5_IJNSS_ISE_SB_EENSS_ISF_SB_EEEEESI_SJ_SI_SJ_NS1C_6fusion15FusionCallbacksIS1G_NS1K_17LinearCombinationISI_fSI_fLNS_15FloatRoundStyleE2EEESH_S1J_JEEENS4_5SM1004TMEM4LOAD25SM100_TMEM_LOAD_32dp32b8xESZ_NS10_INS11_ILi0ELi4ELi3EEES14_NSS_INS5_IJSF_SF_EEENS5_IJSF_SB_EEEEEEENS4_39AutoVectorizingCopyWithAssumedAlignmentILi128EEENS4_14SM90_TMA_STOREES1Y_S20_S20_EEEvvEEEEvNT_6ParamsE:
        .type           _ZN7cutlass13device_kernelINS_4gemm6kernel13GemmUniversalIN4cute5tupleIJiiiiEEENS1_10collective13CollectiveMmaINS1_35MainloopSm100TmaUmmaWarpSpecializedILi3ELi2ELi4ENS5_IJNS4_1CILi1EEESB_SB_EEEEENS5_IJNSA_ILi128EEENSA_ILi8EEENSA_ILi256EEEEEENS_6half_tENS5_IJlSB_lEEESI_SJ_NS4_8TiledMMAINS4_8MMA_AtomIJNS4_20SM100_MMA_F16BF16_SSISI_SI_fLi128ELi8ELNS4_4UMMA5MajorE0ELSO_0ELNSN_7ScaleInE0ELSP_0EEEEEENS4_6LayoutISC_NS5_IJNSA_ILi0EEEST_ST_EEEEENS5_IJNS4_10UnderscoreESW_SW_EEEEENS4_13SM90_TMA_LOADENS4_14ComposedLayoutINS4_7SwizzleILi3ELi4ELi3EEENS4_18smem_ptr_flag_bitsILi16EEENSS_INS5_IJSF_NSA_ILi64EEEEEENS5_IJS15_SB_EEEEEEEvNS4_8identityESZ_S19_vS1A_EENS_8epilogue10collective18CollectiveEpilogueINS1C_23Sm100TmaWarpSpecializedILi2ELi1ELi8ELb1ELb0EEEJSH_NS5_IJNSS_ISE_SB_EENSS_ISF_SB_EEEEESI_SJ_SI_SJ_NS1C_6fusion15FusionCallbacksIS1G_NS1K_17LinearCombinationISI_fSI_fLNS_15FloatRoundStyleE2EEESH_S1J_JEEENS4_5SM1004TMEM4LOAD25SM100_TMEM_LOAD_32dp32b8xESZ_NS10_INS11_ILi0ELi4ELi3EEES14_NSS_INS5_IJSF_SF_EEENS5_IJSF_SB_EEEEEEENS4_39AutoVectorizingCopyWithAssumedAlignmentILi128EEENS4_14SM90_TMA_STOREES1Y_S20_S20_EEEvvEEEEvNT_6ParamsE,@function
        .size           _ZN7cutlass13device_kernelINS_4gemm6kernel13GemmUniversalIN4cute5tupleIJiiiiEEENS1_10collective13CollectiveMmaINS1_35MainloopSm100TmaUmmaWarpSpecializedILi3ELi2ELi4ENS5_IJNS4_1CILi1EEESB_SB_EEEEENS5_IJNSA_ILi128EEENSA_ILi8EEENSA_ILi256EEEEEENS_6half_tENS5_IJlSB_lEEESI_SJ_NS4_8TiledMMAINS4_8MMA_AtomIJNS4_20SM100_MMA_F16BF16_SSISI_SI_fLi128ELi8ELNS4_4UMMA5MajorE0ELSO_0ELNSN_7ScaleInE0ELSP_0EEEEEENS4_6LayoutISC_NS5_IJNSA_ILi0EEEST_ST_EEEEENS5_IJNS4_10UnderscoreESW_SW_EEEEENS4_13SM90_TMA_LOADENS4_14ComposedLayoutINS4_7SwizzleILi3ELi4ELi3EEENS4_18smem_ptr_flag_bitsILi16EEENSS_INS5_IJSF_NSA_ILi64EEEEEENS5_IJS15_SB_EEEEEEEvNS4_8identityESZ_S19_vS1A_EENS_8epilogue10collective18CollectiveEpilogueINS1C_23Sm100TmaWarpSpecializedILi2ELi1ELi8ELb1ELb0EEEJSH_NS5_IJNSS_ISE_SB_EENSS_ISF_SB_EEEEESI_SJ_SI_SJ_NS1C_6fusion15FusionCallbacksIS1G_NS1K_17LinearCombinationISI_fSI_fLNS_15FloatRoundStyleE2EEESH_S1J_JEEENS4_5SM1004TMEM4LOAD25SM100_TMEM_LOAD_32dp32b8xESZ_NS10_INS11_ILi0ELi4ELi3EEES14_NSS_INS5_IJSF_SF_EEENS5_IJSF_SB_EEEEEEENS4_39AutoVectorizingCopyWithAssumedAlignmentILi128EEENS4_14SM90_TMA_STOREES1Y_S20_S20_EEEvvEEEEvNT_6ParamsE,(.L_x_135 - _ZN7cutlass13device_kernelINS_4gemm6kernel13GemmUniversalIN4cute5tupleIJiiiiEEENS1_10collective13CollectiveMmaINS1_35MainloopSm100TmaUmmaWarpSpecializedILi3ELi2ELi4ENS5_IJNS4_1CILi1EEESB_SB_EEEEENS5_IJNSA_ILi128EEENSA_ILi8EEENSA_ILi256EEEEEENS_6half_tENS5_IJlSB_lEEESI_SJ_NS4_8TiledMMAINS4_8MMA_AtomIJNS4_20SM100_MMA_F16BF16_SSISI_SI_fLi128ELi8ELNS4_4UMMA5MajorE0ELSO_0ELNSN_7ScaleInE0ELSP_0EEEEEENS4_6LayoutISC_NS5_IJNSA_ILi0EEEST_ST_EEEEENS5_IJNS4_10UnderscoreESW_SW_EEEEENS4_13SM90_TMA_LOADENS4_14ComposedLayoutINS4_7SwizzleILi3ELi4ELi3EEENS4_18smem_ptr_flag_bitsILi16EEENSS_INS5_IJSF_NSA_ILi64EEEEEENS5_IJS15_SB_EEEEEEEvNS4_8identityESZ_S19_vS1A_EENS_8epilogue10collective18CollectiveEpilogueINS1C_23Sm100TmaWarpSpecializedILi2ELi1ELi8ELb1ELb0EEEJSH_NS5_IJNSS_ISE_SB_EENSS_ISF_SB_EEEEESI_SJ_SI_SJ_NS1C_6fusion15FusionCallbacksIS1G_NS1K_17LinearCombinationISI_fSI_fLNS_15FloatRoundStyleE2EEESH_S1J_JEEENS4_5SM1004TMEM4LOAD25SM100_TMEM_LOAD_32dp32b8xESZ_NS10_INS11_ILi0ELi4ELi3EEES14_NSS_INS5_IJSF_SF_EEENS5_IJSF_SB_EEEEEEENS4_39AutoVectorizingCopyWithAssumedAlignmentILi128EEENS4_14SM90_TMA_STOREES1Y_S20_S20_EEEvvEEEEvNT_6ParamsE)
        .other          _ZN7cutlass13device_kernelINS_4gemm6kernel13GemmUniversalIN4cute5tupleIJiiiiEEENS1_10collective13CollectiveMmaINS1_35MainloopSm100TmaUmmaWarpSpecializedILi3ELi2ELi4ENS5_IJNS4_1CILi1EEESB_SB_EEEEENS5_IJNSA_ILi128EEENSA_ILi8EEENSA_ILi256EEEEEENS_6half_tENS5_IJlSB_lEEESI_SJ_NS4_8TiledMMAINS4_8MMA_AtomIJNS4_20SM100_MMA_F16BF16_SSISI_SI_fLi128ELi8ELNS4_4UMMA5MajorE0ELSO_0ELNSN_7ScaleInE0ELSP_0EEEEEENS4_6LayoutISC_NS5_IJNSA_ILi0EEEST_ST_EEEEENS5_IJNS4_10UnderscoreESW_SW_EEEEENS4_13SM90_TMA_LOADENS4_14ComposedLayoutINS4_7SwizzleILi3ELi4ELi3EEENS4_18smem_ptr_flag_bitsILi16EEENSS_INS5_IJSF_NSA_ILi64EEEEEENS5_IJS15_SB_EEEEEEEvNS4_8identityESZ_S19_vS1A_EENS_8epilogue10collective18CollectiveEpilogueINS1C_23Sm100TmaWarpSpecializedILi2ELi1ELi8ELb1ELb0EEEJSH_NS5_IJNSS_ISE_SB_EENSS_ISF_SB_EEEEESI_SJ_SI_SJ_NS1C_6fusion15FusionCallbacksIS1G_NS1K_17LinearCombinationISI_fSI_fLNS_15FloatRoundStyleE2EEESH_S1J_JEEENS4_5SM1004TMEM4LOAD25SM100_TMEM_LOAD_32dp32b8xESZ_NS10_INS11_ILi0ELi4ELi3EEES14_NSS_INS5_IJSF_SF_EEENS5_IJSF_SB_EEEEEEENS4_39AutoVectorizingCopyWithAssumedAlignmentILi128EEENS4_14SM90_TMA_STOREES1Y_S20_S20_EEEvvEEEEvNT_6ParamsE,@"STO_CUDA_ENTRY STV_DEFAULT"
_ZN7cutlass13device_kernelINS_4gemm6kernel13GemmUniversalIN4cute5tupleIJiiiiEEENS1_10collective13CollectiveMmaINS1_35MainloopSm100TmaUmmaWarpSpecializedILi3ELi2ELi4ENS5_IJNS4_1CILi1EEESB_SB_EEEEENS5_IJNSA_ILi128EEENSA_ILi8EEENSA_ILi256EEEEEENS_6half_tENS5_IJlSB_lEEESI_SJ_NS4_8TiledMMAINS4_8MMA_AtomIJNS4_20SM100_MMA_F16BF16_SSISI_SI_fLi128ELi8ELNS4_4UMMA5MajorE0ELSO_0ELNSN_7ScaleInE0ELSP_0EEEEEENS4_6LayoutISC_NS5_IJNSA_ILi0EEEST_ST_EEEEENS5_IJNS4_10UnderscoreESW_SW_EEEEENS4_13SM90_TMA_LOADENS4_14ComposedLayoutINS4_7SwizzleILi3ELi4ELi3EEENS4_18smem_ptr_flag_bitsILi16EEENSS_INS5_IJSF_NSA_ILi64EEEEEENS5_IJS15_SB_EEEEEEEvNS4_8identityESZ_S19_vS1A_EENS_8epilogue10collective18CollectiveEpilogueINS1C_23Sm100TmaWarpSpecializedILi2ELi1ELi8ELb1ELb0EEEJSH_NS5_IJNSS_ISE_SB_EENSS_ISF_SB_EEEEESI_SJ_SI_SJ_NS1C_6fusion15FusionCallbacksIS1G_NS1K_17LinearCombinationISI_fSI_fLNS_15FloatRoundStyleE2EEESH_S1J_JEEENS4_5SM1004TMEM4LOAD25SM100_TMEM_LOAD_32dp32b8xESZ_NS10_INS11_ILi0ELi4ELi3EEES14_NSS_INS5_IJSF_SF_EEENS5_IJSF_SB_EEEEEEENS4_39AutoVectorizingCopyWithAssumedAlignmentILi128EEENS4_14SM90_TMA_STOREES1Y_S20_S20_EEEvvEEEEvNT_6ParamsE:
[----:B------:R-:W1:Y:S01]  /*0000*/  LDC R1, c[0x0][0x37c] ;  /* 0x0000df00ff017b82 */ /* 0x000e620000000800 */
[----:B------:R-:W2:Y:S01]  /*0010*/  S2R R57, SR_TID.X ;  /* 0x0000000000397919 */ /* 0x000ea20000002100 */
[----:B------:R-:W3:Y:S01]  /*0020*/  LDCU.64 UR8, c[0x0][0x890] ;  /* 0x00011200ff0877ac */ /* 0x000ee20008000a00 */
[----:B------:R-:W-:Y:S02]  /*0030*/  PRMT R42, RZ, 0x7610, R42 ;  /* 0x00007610ff2a7816 */ /* 0x000fe4000000002a */
[----:B------:R-:W-:Y:S01]  /*0040*/  ELECT P5, URZ, PT ;  /* 0x0000000000ff782f */ /* 0x000fe200038a0000 */
[----:B------:R-:W4:Y:S01]  /*0050*/  LDCU.64 UR54, c[0x0][0x358] ;  /* 0x00006b00ff3677ac */ /* 0x000f220008000a00 */
[----:B---3--:R-:W-:-:S04]  /*0060*/  UISETP.NE.U32.AND UP0, UPT, UR8, URZ, UPT ;  /* 0x000000ff0800728c */ /* 0x008fc8000bf05070 */
[----:B------:R-:W-:Y:S01]  /*0070*/  UISETP.NE.AND.EX UP0, UPT, UR9, URZ, UPT, UP0 ;  /* 0x000000ff0900728c */ /* 0x000fe2000bf05300 */
[----:B--2---:R-:W-:-:S05]  /*0080*/  SHF.R.U32.HI R51, RZ, 0x5, R57 ;  /* 0x00000005ff337819 */ /* 0x004fca0000011639 */
[----:B------:R-:W2:Y:S02]  /*0090*/  SHFL.IDX PT, R0, R51, RZ, 0x1f ;  /* 0x00001fff33007589 */ /* 0x000ea400000e0000 */
[----:B--2---:R-:W-:Y:S01]  /*00a0*/  R2UR UR10, R0 ;  /* 0x00000000000a72ca */ /* 0x004fe200000e0000 */
[----:B-1--4-:R-:W-:-:S14]  /*00b0*/  BRA.U UP0, `(.L_x_0) ;  /* 0x00000001002c7547 */ /* 0x012fdc000b800000 */
[----:B------:R-:W1:Y:S02]  /*00c0*/  LDCU.64 UR4, c[0x0][0x888] ;  /* 0x00011100ff0477ac */ /* 0x000e640008000a00 */
[----:B-1----:R-:W-:-:S04]  /*00d0*/  UISETP.NE.U32.AND UP0, UPT, UR4, URZ, UPT ;  /* 0x000000ff0400728c */ /* 0x002fc8000bf05070 */
[----:B------:R-:W-:-:S09]  /*00e0*/  UISETP.NE.AND.EX UP0, UPT, UR5, URZ, UPT, UP0 ;  /* 0x000000ff0500728c */ /* 0x000fd2000bf05300 */
[----:B------:R-:W-:Y:S05]  /*00f0*/  BRA.U !UP0, `(.L_x_1) ;  /* 0x0000000108147547 */ /* 0x000fea000b800000 */
[----:B------:R-:W1:Y:S02]  /*0100*/  LDC.64 R2, c[0x0][0x888] ;  /* 0x00022200ff027b82 */ /* 0x000e640000000a00 */
[----:B-1----:R-:W2:Y:S01]  /*0110*/  LDG.E R0, desc[UR54][R2.64] ;  /* 0x0000003602007981 */ /* 0x002ea2000c1e1900 */
[----:B------:R-:W-:Y:S01]  /*0120*/  HFMA2 R42, -RZ, RZ, 0, 5.9604644775390625e-08 ;  /* 0x00000001ff2a7431 */ /* 0x000fe200000001ff */
[----:B--2---:R-:W-:Y:S01]  /*0130*/  R2UR UR37, R0 ;  /* 0x00000000002572ca */ /* 0x004fe200000e0000 */
[----:B------:R-:W-:Y:S05]  /*0140*/  BRA `(.L_x_0) ;  /* 0x0000000000087947 */ /* 0x000fea0003800000 */
.L_x_1:
[----:B------:R-:W-:Y:S01]  /*0150*/  HFMA2 R42, -RZ, RZ, 0, 5.9604644775390625e-08 ;  /* 0x00000001ff2a7431 */ /* 0x000fe200000001ff */
[----:B------:R-:W1:Y:S02]  /*0160*/  LDCU UR37, c[0x0][0x880] ;  /* 0x00011000ff2577ac */ /* 0x000e640008000800 */
.L_x_0:
[----:B------:R-:W2:Y:S02]  /*0170*/  LDCU.64 UR4, c[0x0][0x8b0] ;  /* 0x00011600ff0477ac */ /* 0x000ea40008000a00 */
[----:B--2---:R-:W-:-:S04]  /*0180*/  UISETP.NE.U32.AND UP0, UPT, UR4, URZ, UPT ;  /* 0x000000ff0400728c */ /* 0x004fc8000bf05070 */
[----:B------:R-:W-:-:S09]  /*0190*/  UISETP.NE.AND.EX UP0, UPT, UR5, URZ, UPT, UP0 ;  /* 0x000000ff0500728c */ /* 0x000fd2000bf05300 */
[----:B------:R-:W-:Y:S05]  /*01a0*/  BRA.U UP0, `(.L_x_2) ;  /* 0x0000000100207547 */ /* 0x000fea000b800000 */
[----:B------:R-:W2:Y:S02]  /*01b0*/  LDCU.64 UR4, c[0x0][0x8a8] ;  /* 0x00011500ff0477ac */ /* 0x000ea40008000a00 */
[----:B--2---:R-:W-:-:S04]  /*01c0*/  UISETP.NE.U32.AND UP0, UPT, UR4, URZ, UPT ;  /* 0x000000ff0400728c */ /* 0x004fc8000bf05070 */
[----:B------:R-:W-:-:S09]  /*01d0*/  UISETP.NE.AND.EX UP0, UPT, UR5, URZ, UPT, UP0 ;  /* 0x000000ff0500728c */ /* 0x000fd2000bf05300 */
[----:B------:R-:W-:Y:S05]  /*01e0*/  BRA.U !UP0, `(.L_x_3) ;  /* 0x00000001080c7547 */ /* 0x000fea000b800000 */
[----:B------:R-:W2:Y:S02]  /*01f0*/  LDC.64 R2, c[0x0][0x8a8] ;  /* 0x00022a00ff027b82 */ /* 0x000ea40000000a00 */
[----:B--2---:R2:W5:Y:S01]  /*0200*/  LDG.E R27, desc[UR54][R2.64] ;  /* 0x00000036021b7981 */ /* 0x004562000c1e1900 */
[----:B------:R-:W-:Y:S05]  /*0210*/  BRA `(.L_x_2) ;  /* 0x0000000000047947 */ /* 0x000fea0003800000 */
.L_x_3:
[----:B------:R-:W3:Y:S02]  /*0220*/  LDC R27, c[0x0][0x8a0] ;  /* 0x00022800ff1b7b82 */ /* 0x000ee40000000800 */
.L_x_2:
[----:B------:R-:W-:Y:S01]  /*0230*/  IMAD.U32 R0, RZ, RZ, UR10 ;  /* 0x0000000aff007e24 */ /* 0x000fe2000f8e00ff */
[----:B------:R-:W-:Y:S04]  /*0240*/  BSSY.RECONVERGENT B0, `(.L_x_4) ;  /* 0x000000c000007945 */ /* 0x000fe80003800200 */
[C---:B------:R-:W-:Y:S02]  /*0250*/  ISETP.NE.OR P1, PT, R0.reuse, 0x1, !P5 ;  /* 0x000000010000780c */ /* 0x040fe40006f25670 */
[----:B------:R-:W-:-:S11]  /*0260*/  ISETP.NE.OR P0, PT, R0, 0x3, !P5 ;  /* 0x000000030000780c */ /* 0x000fd60006f05670 */
[----:B------:R-:W-:Y:S05]  /*0270*/  @P1 BRA `(.L_x_5) ;  /* 0x0000000000201947 */ /* 0x000fea0003800000 */
[----:B------:R-:W4:Y:S02]  /*0280*/  LDCU.64 UR4, c[0x0][0x348] ;  /* 0x00006900ff0477ac */ /* 0x000f240008000a00 */
[----:B----4-:R-:W-:Y:S02]  /*0290*/  UIADD3 UR6, UP1, UPT, UR4, 0x80, URZ ;  /* 0x0000008004067890 */ /* 0x010fe4000ff3e0ff */
[----:B------:R-:W-:Y:S02]  /*02a0*/  UIADD3 UR4, UP0, UPT, UR4, 0x180, URZ ;  /* 0x0000018004047890 */ /* 0x000fe4000ff1e0ff */
[----:B------:R-:W-:Y:S02]  /*02b0*/  UIADD3.X UR7, UPT, UPT, URZ, UR5, URZ, UP1, !UPT ;  /* 0x00000005ff077290 */ /* 0x000fe40008ffe4ff */
[----:B------:R-:W-:-:S07]  /*02c0*/  UIADD3.X UR5, UPT, UPT, URZ, UR5, URZ, UP0, !UPT ;  /* 0x00000005ff057290 */ /* 0x000fce00087fe4ff */
[----:B------:R4:W-:Y:S02]  /*02d0*/  UTMACCTL.PF [UR6] ;  /* 0x00000000060079b9 */ /* 0x0009e40008040000 */
[----:B------:R4:W-:Y:S02]  /*02e0*/  UTMACCTL.PF [UR4] ;  /* 0x00000000040079b9 */ /* 0x0009e40008040000 */
[----:B----4-:R-:W-:Y:S01]  /*02f0*/  NOP ;  /* 0x0000000000007918 */ /* 0x010fe20000000000 */
.L_x_5:
[----:B-1----:R-:W-:Y:S05]  /*0300*/  BSYNC.RECONVERGENT B0 ;  /* 0x0000000000007941 */ /* 0x002fea0003800200 */
.L_x_4:
[----:B------:R-:W-:Y:S04]  /*0310*/  BSSY.RECONVERGENT B0, `(.L_x_6) ;  /* 0x000000a000007945 */ /* 0x000fe80003800200 */
[----:B------:R-:W-:Y:S05]  /*0320*/  @P0 BRA `(.L_x_7) ;  /* 0x0000000000200947 */ /* 0x000fea0003800000 */
[----:B------:R-:W1:Y:S02]  /*0330*/  LDCU.64 UR4, c[0x0][0x348] ;  /* 0x00006900ff0477ac */ /* 0x000e640008000a00 */
[----:B-1----:R-:W-:Y:S02]  /*0340*/  UIADD3 UR6, UP1, UPT, UR4, 0x580, URZ ;  /* 0x0000058004067890 */ /* 0x002fe4000ff3e0ff */
[----:B------:R-:W-:Y:S02]  /*0350*/  UIADD3 UR4, UP0, UPT, UR4, 0x680, URZ ;  /* 0x0000068004047890 */ /* 0x000fe4000ff1e0ff */
[----:B------:R-:W-:Y:S02]  /*0360*/  UIADD3.X UR7, UPT, UPT, URZ, UR5, URZ, UP1, !UPT ;  /* 0x00000005ff077290 */ /* 0x000fe40008ffe4ff */
[----:B------:R-:W-:-:S07]  /*0370*/  UIADD3.X UR5, UPT, UPT, URZ, UR5, URZ, UP0, !UPT ;  /* 0x00000005ff057290 */ /* 0x000fce00087fe4ff */
[----:B------:R1:W-:Y:S02]  /*0380*/  UTMACCTL.PF [UR6] ;  /* 0x00000000060079b9 */ /* 0x0003e40008040000 */
[----:B------:R1:W-:Y:S02]  /*0390*/  UTMACCTL.PF [UR4] ;  /* 0x00000000040079b9 */ /* 0x0003e40008040000 */
[----:B-1----:R-:W-:Y:S01]  /*03a0*/  NOP ;  /* 0x0000000000007918 */ /* 0x002fe20000000000 */
.L_x_7:
[----:B------:R-:W-:Y:S05]  /*03b0*/  BSYNC.RECONVERGENT B0 ;  /* 0x0000000000007941 */ /* 0x000fea0003800200 */
.L_x_6:
[----:B------:R-:W1:Y:S01]  /*03c0*/  LDCU.64 UR4, c[0x0][0x888] ;  /* 0x00011100ff0477ac */ /* 0x000e620008000a00 */
[----:B------:R-:W-:Y:S02]  /*03d0*/  UISETP.EQ.U32.AND UP1, UPT, UR8, URZ, UPT ;  /* 0x000000ff0800728c */ /* 0x000fe4000bf22070 */
[----:B------:R-:W-:Y:S02]  /*03e0*/  UPLOP3.LUT UP2, UPT, UPT, UPT, UPT, 0x80, 0x8 ;  /* 0x000000000008789c */ /* 0x000fe40003f4f070 */
[----:B-1----:R-:W-:-:S04]  /*03f0*/  UISETP.NE.U32.AND UP0, UPT, UR4, URZ, UPT ;  /* 0x000000ff0400728c */ /* 0x002fc8000bf05070 */
[----:B------:R-:W-:-:S04]  /*0400*/  UISETP.NE.AND.EX UP0, UPT, UR5, URZ, UPT, UP0 ;  /* 0x000000ff0500728c */ /* 0x000fc8000bf05300 */
[----:B------:R-:W-:-:S04]  /*0410*/  UISETP.EQ.OR.EX UP3, UPT, UR9, URZ, !UP0, UP1 ;  /* 0x000000ff0900728c */ /* 0x000fc8000c762710 */
[----:B------:R-:W-:-:S05]  /*0420*/  UP2UR UR44, UPR, URZ, 0x8 ;  /* 0x00000008ff2c7883 */ /* 0x000fca0008000000 */
[----:B------:R-:W-:Y:S07]  /*0430*/  BRA.U !UP3, `(.L_x_8) ;  /* 0x000000010b207547 */ /* 0x000fee000b800000 */
[----:B------:R-:W-:Y:S01]  /*0440*/  UISETP.NE.U32.AND UP2, UPT, UR8, URZ, UPT ;  /* 0x000000ff0800728c */ /* 0x000fe2000bf45070 */
[----:B------:R-:W-:Y:S01]  /*0450*/  FSETP.NEU.AND P0, PT, RZ, UR37, PT ;  /* 0x00000025ff007c0b */ /* 0x000fe2000bf0d000 */
[----:B------:R-:W-:Y:S02]  /*0460*/  USEL UR4, URZ, 0xffffffff, UP0 ;  /* 0xffffffffff047887 */ /* 0x000fe40008000000 */
[----:B------:R-:W-:-:S10]  /*0470*/  UISETP.NE.AND.EX UP2, UPT, UR9, URZ, UPT, UP2 ;  /* 0x000000ff0900728c */ /* 0x000fd4000bf45320 */
[----:B------:R-:W-:Y:S01]  /*0480*/  VOTEU.ANY UP1, P0 ;  /* 0x0000000000ff7886 */ /* 0x000fe20000020100 */
[----:B------:R-:W-:-:S04]  /*0490*/  @!UP2 USEL UR4, URZ, 0xffffffff, UP1 ;  /* 0xffffffffff04a887 */ /* 0x000fc80008800000 */
[----:B------:R-:W-:-:S04]  /*04a0*/  ULOP3.LUT UR4, UR4, 0x1, URZ, 0xc0, !UPT ;  /* 0x0000000104047892 */ /* 0x000fc8000f8ec0ff */
[----:B------:R-:W-:-:S11]  /*04b0*/  UISETP.NE.U32.AND UP2, UPT, UR4, 0x1, UPT ;  /* 0x000000010400788c */ /* 0x000fd6000bf45070 */
.L_x_8:
[----:B--2---:R-:W1:Y:S01]  /*04c0*/  SHFL.IDX PT, R2, R51, RZ, 0x1f ;  /* 0x00001fff33027589 */ /* 0x004e6200000e0000 */
[----:B------:R-:W-:-:S04]  /*04d0*/  UISETP.NE.AND UP1, UPT, UR10, 0x2, UPT ;  /* 0x000000020a00788c */ /* 0x000fc8000bf25270 */
[----:B------:R-:W-:Y:S01]  /*04e0*/  USEL UR18, URZ, 0x1, UP1 ;  /* 0x00000001ff127887 */ /* 0x000fe20008800000 */
[----:B-1----:R-:W-:-:S13]  /*04f0*/  ISETP.NE.AND P0, PT, R2, RZ, PT ;  /* 0x000000ff0200720c */ /* 0x002fda0003f05270 */
[----:B------:R-:W-:Y:S05]  /*0500*/  @P0 BRA `(.L_x_9) ;  /* 0x0000000000400947 */ /* 0x000fea0003800000 */
[----:B------:R-:W1:Y:S01]  /*0510*/  S2UR UR4, SR_CgaCtaId ;  /* 0x00000000000479c3 */ /* 0x000e620000008800 */
[----:B------:R-:W-:Y:S01]  /*0520*/  UMOV UR5, 0x400 ;  /* 0x0000040000057882 */ /* 0x000fe20000000000 */
[----:B------:R-:W-:Y:S01]  /*0530*/  UMOV UR6, 0x1 ;  /* 0x0000000100067882 */ /* 0x000fe20000000000 */
[----:B------:R-:W-:Y:S01]  /*0540*/  ELECT P0, URZ, PT ;  /* 0x0000000000ff782f */ /* 0x000fe20003800000 */
[----:B------:R-:W-:-:S04]  /*0550*/  UIADD3 UR6, UPT, UPT, -UR6, 0x100000, URZ ;  /* 0x0010000006067890 */ /* 0x000fc8000fffe1ff */
[----:B------:R-:W-:Y:S02]  /*0560*/  USHF.L.U32 UR7, UR6, 0xb, URZ ;  /* 0x0000000b06077899 */ /* 0x000fe400080006ff */
[----:B------:R-:W-:Y:S02]  /*0570*/  USHF.L.U32 UR6, UR6, 0x1, URZ ;  /* 0x0000000106067899 */ /* 0x000fe400080006ff */
[----:B-1----:R-:W-:Y:S01]  /*0580*/  ULEA UR4, UR4, UR5, 0x18 ;  /* 0x0000000504047291 */ /* 0x002fe2000f8ec0ff */
[----:B------:R-:W1:Y:S11]  /*0590*/  FENCE.VIEW.ASYNC.S ;  /* 0x00000000000073c6 */ /* 0x000e760000000000 */
[----:B-1----:R1:W2:Y:S01]  /*05a0*/  SYNCS.EXCH.64 URZ, [UR4], UR6 ;  /* 0x0000000604ff75b2 */ /* 0x0022a20008000100 */
[----:B------:R1:W4:Y:S01]  /*05b0*/  SYNCS.EXCH.64 URZ, [UR4+0x18], UR6 ;  /* 0x0000180604ff75b2 */ /* 0x0003220008000100 */
[----:B------:R1:W1:Y:S01]  /*05c0*/  SYNCS.EXCH.64 URZ, [UR4+0x8], UR6 ;  /* 0x0000080604ff75b2 */ /* 0x0002620008000100 */
[----:B------:R1:W1:Y:S01]  /*05d0*/  SYNCS.EXCH.64 URZ, [UR4+0x20], UR6 ;  /* 0x0000200604ff75b2 */ /* 0x0002620008000100 */
[----:B------:R1:W1:Y:S01]  /*05e0*/  SYNCS.EXCH.64 URZ, [UR4+0x10], UR6 ;  /* 0x0000100604ff75b2 */ /* 0x0002620008000100 */
[----:B------:R1:W1:Y:S01]  /*05f0*/  SYNCS.EXCH.64 URZ, [UR4+0x28], UR6 ;  /* 0x0000280604ff75b2 */ /* 0x0002620008000100 */
[----:B------:R-:W-:Y:S01]  /*0600*/  NOP ;  /* 0x0000000000007918 */ /* 0x000fe20000000000 */
.L_x_9:
[----:B------:R-:W3:Y:S01]  /*0610*/  SHFL.IDX PT, R2, R51, RZ, 0x1f ;  /* 0x00001fff33027589 */ /* 0x000ee200000e0000 */
[----:B------:R-:W-:Y:S01]  /*0620*/  NOP ;  /* 0x0000000000007918 */ /* 0x000fe20000000000 */
[----:B---3--:R-:W-:-:S13]  /*0630*/  ISETP.NE.AND P0, PT, R2, 0x1, PT ;  /* 0x000000010200780c */ /* 0x008fda0003f05270 */
[----:B------:R-:W-:Y:S05]  /*0640*/  @P0 BRA `(.L_x_10) ;  /* 0x0000000000480947 */ /* 0x000fea0003800000 */
[----:B-1----:R-:W1:Y:S01]  /*0650*/  S2UR UR4, SR_CgaCtaId ;  /* 0x00000000000479c3 */ /* 0x002e620000008800 */
[----:B------:R-:W-:Y:S01]  /*0660*/  UMOV UR5, 0x400 ;  /* 0x0000040000057882 */ /* 0x000fe20000000000 */
[----:B------:R-:W-:Y:S01]  /*0670*/  UMOV UR8, 0x20 ;  /* 0x0000002000087882 */ /* 0x000fe20000000000 */
[----:B------:R-:W-:Y:S01]  /*0680*/  UMOV UR6, 0x80 ;  /* 0x0000008000067882 */ /* 0x000fe20000000000 */
[----:B------:R-:W-:-:S04]  /*0690*/  UIADD3 UR8, UPT, UPT, -UR8, 0x100000, URZ ;  /* 0x0010000008087890 */ /* 0x000fc8000fffe1ff */
[----:B------:R-:W-:Y:S02]  /*06a0*/  USHF.L.U32 UR9, UR8, 0xb, URZ ;  /* 0x0000000b08097899 */ /* 0x000fe400080006ff */
[----:B------:R-:W-:Y:S02]  /*06b0*/  USHF.L.U32 UR8, UR8, 0x1, URZ ;  /* 0x0000000108087899 */ /* 0x000fe400080006ff */
[----:B------:R-:W-:-:S04]  /*06c0*/  UIADD3 UR6, UPT, UPT, -UR6, 0x100000, URZ ;  /* 0x0010000006067890 */ /* 0x000fc8000fffe1ff */
[----:B------:R-:W-:Y:S02]  /*06d0*/  USHF.L.U32 UR7, UR6, 0xb, URZ ;  /* 0x0000000b06077899 */ /* 0x000fe400080006ff */
[----:B------:R-:W-:Y:S01]  /*06e0*/  USHF.L.U32 UR6, UR6, 0x1, URZ ;  /* 0x0000000106067899 */ /* 0x000fe200080006ff */
[----:B------:R-:W-:Y:S01]  /*06f0*/  ELECT P0, URZ, PT ;  /* 0x0000000000ff782f */ /* 0x000fe20003800000 */
[----:B-1----:R-:W-:Y:S01]  /*0700*/  ULEA UR4, UR4, UR5, 0x18 ;  /* 0x0000000504047291 */ /* 0x002fe2000f8ec0ff */
[----:B------:R-:W1:Y:S11]  /*0710*/  FENCE.VIEW.ASYNC.S ;  /* 0x00000000000073c6 */ /* 0x000e760000000000 */
[----:B-1----:R3:W1:Y:S01]  /*0720*/  SYNCS.EXCH.64 URZ, [UR4+0x30], UR8 ;  /* 0x0000300804ff75b2 */ /* 0x0026620008000100 */
[----:B------:R3:W1:Y:S01]  /*0730*/  SYNCS.EXCH.64 URZ, [UR4+0x40], UR6 ;  /* 0x0000400604ff75b2 */ /* 0x0006620008000100 */
[----:B------:R3:W1:Y:S01]  /*0740*/  SYNCS.EXCH.64 URZ, [UR4+0x38], UR8 ;  /* 0x0000380804ff75b2 */ /* 0x0006620008000100 */
[----:B------:R3:W1:Y:S02]  /*0750*/  SYNCS.EXCH.64 URZ, [UR4+0x48], UR6 ;  /* 0x0000480604ff75b2 */ /* 0x0006640008000100 */
[----:B---3--:R-:W-:Y:S01]  /*0760*/  NOP ;  /* 0x0000000000007918 */ /* 0x008fe20000000000 */
.L_x_10:
[----:B------:R-:W3:Y:S01]  /*0770*/  SHFL.IDX PT, R2, R51, RZ, 0x1f ;  /* 0x00001fff33027589 */ /* 0x000ee200000e0000 */
[----:B------:R-:W-:Y:S01]  /*0780*/  NOP ;  /* 0x0000000000007918 */ /* 0x000fe20000000000 */
[----:B---3--:R-:W-:-:S13]  /*0790*/  ISETP.NE.AND P0, PT, R2, 0x3, PT ;  /* 0x000000030200780c */ /* 0x008fda0003f05270 */
[----:B------:R-:W-:Y:S05]  /*07a0*/  @P0 BRA `(.L_x_11) ;  /* 0x0000000000300947 */ /* 0x000fea0003800000 */
[----:B-1----:R-:W1:Y:S01]  /*07b0*/  S2UR UR4, SR_CgaCtaId ;  /* 0x00000000000479c3 */ /* 0x002e620000008800 */
        /* <DEDUP_REMOVED lines=8> */
[----:B-1----:R3:W1:Y:S01]  /*0840*/  SYNCS.EXCH.64 URZ, [UR4+0x50], UR6 ;  /* 0x0000500604ff75b2 */ /* 0x0026620008000100 */
[----:B------:R3:W1:Y:S02]  /*0850*/  SYNCS.EXCH.64 URZ, [UR4+0x58], UR6 ;  /* 0x0000580604ff75b2 */ /* 0x0006640008000100 */
[----:B---3--:R-:W-:Y:S01]  /*0860*/  NOP ;  /* 0x0000000000007918 */ /* 0x008fe20000000000 */
.L_x_11:
[----:B------:R-:W3:Y:S01]  /*0870*/  SHFL.IDX PT, R2, R51, RZ, 0x1f ;  /* 0x00001fff33027589 */ /* 0x000ee200000e0000 */
[----:B------:R-:W-:Y:S01]  /*0880*/  NOP ;  /* 0x0000000000007918 */ /* 0x000fe20000000000 */
[----:B---3--:R-:W-:-:S13]  /*0890*/  ISETP.NE.AND P0, PT, R2, 0x4, PT ;  /* 0x000000040200780c */ /* 0x008fda0003f05270 */
[----:B------:R-:W-:Y:S05]  /*08a0*/  @P0 BRA `(.L_x_12) ;  /* 0x00000000004c0947 */ /* 0x000fea0003800000 */
[----:B-1----:R-:W1:Y:S01]  /*08b0*/  S2UR UR4, SR_CgaCtaId ;  /* 0x00000000000479c3 */ /* 0x002e620000008800 */
[----:B------:R-:W-:Y:S01]  /*08c0*/  UMOV UR6, 0x100 ;  /* 0x0000010000067882 */ /* 0x000fe20000000000 */
[----:B------:R-:W-:Y:S01]  /*08d0*/  UMOV UR5, 0x400 ;  /* 0x0000040000057882 */ /* 0x000fe20000000000 */
[----:B------:R-:W-:Y:S01]  /*08e0*/  USEL UR6, UR6, 0xe0, UP2 ;  /* 0x000000e006067887 */ /* 0x000fe20009000000 */
[----:B------:R-:W-:Y:S01]  /*08f0*/  UMOV UR8, 0x1 ;  /* 0x0000000100087882 */ /* 0x000fe20000000000 */
[----:B------:R-:W-:Y:S01]  /*0900*/  ELECT P0, URZ, PT ;  /* 0x0000000000ff782f */ /* 0x000fe20003800000 */
[----:B------:R-:W-:-:S04]  /*0910*/  UIADD3 UR8, UPT, UPT, -UR8, 0x100000, URZ ;  /* 0x0010000008087890 */ /* 0x000fc8000fffe1ff */
[----:B------:R-:W-:Y:S02]  /*0920*/  USHF.L.U32 UR9, UR8, 0xb, URZ ;  /* 0x0000000b08097899 */ /* 0x000fe400080006ff */
[----:B------:R-:W-:Y:S02]  /*0930*/  USHF.L.U32 UR8, UR8, 0x1, URZ ;  /* 0x0000000108087899 */ /* 0x000fe400080006ff */
[----:B------:R-:W-:-:S04]  /*0940*/  UIADD3 UR6, UPT, UPT, -UR6, 0x100000, URZ ;  /* 0x0010000006067890 */ /* 0x000fc8000fffe1ff */
[----:B------:R-:W-:Y:S02]  /*0950*/  USHF.L.U32 UR7, UR6, 0xb, URZ ;  /* 0x0000000b06077899 */ /* 0x000fe400080006ff */
[----:B------:R-:W-:Y:S02]  /*0960*/  USHF.L.U32 UR6, UR6, 0x1, URZ ;  /* 0x0000000106067899 */ /* 0x000fe400080006ff */
[----:B-1----:R-:W-:Y:S01]  /*0970*/  ULEA UR4, UR4, UR5, 0x18 ;  /* 0x0000000504047291 */ /* 0x002fe2000f8ec0ff */
[----:B------:R-:W1:Y:S11]  /*0980*/  FENCE.VIEW.ASYNC.S ;  /* 0x00000000000073c6 */ /* 0x000e760000000000 */
[----:B-1----:R3:W1:Y:S01]  /*0990*/  SYNCS.EXCH.64 URZ, [UR4+0x60], UR8 ;  /* 0x0000600804ff75b2 */ /* 0x0026620008000100 */
[----:B------:R3:W1:Y:S01]  /*09a0*/  SYNCS.EXCH.64 URZ, [UR4+0x70], UR6 ;  /* 0x0000700604ff75b2 */ /* 0x0006620008000100 */
[----:B------:R3:W1:Y:S01]  /*09b0*/  SYNCS.EXCH.64 URZ, [UR4+0x68], UR8 ;  /* 0x0000680804ff75b2 */ /* 0x0006620008000100 */
[----:B------:R3:W1:Y:S02]  /*09c0*/  SYNCS.EXCH.64 URZ, [UR4+0x78], UR6 ;  /* 0x0000780604ff75b2 */ /* 0x0006640008000100 */
[----:B---3--:R-:W-:Y:S01]  /*09d0*/  NOP ;  /* 0x0000000000007918 */ /* 0x008fe20000000000 */
.L_x_12:
        /* <DEDUP_REMOVED lines=20> */
[----:B------:R3:W1:Y:S01]  /*0b20*/  SYNCS.EXCH.64 URZ, [UR4+0xa8], UR6 ;  /* 0x0000a80604ff75b2 */ /* 0x0006620008000100 */
[----:B------:R3:W1:Y:S01]  /*0b30*/  SYNCS.EXCH.64 URZ, [UR4+0x90], UR8 ;  /* 0x0000900804ff75b2 */ /* 0x0006620008000100 */
[----:B------:R3:W1:Y:S01]  /*0b40*/  SYNCS.EXCH.64 URZ, [UR4+0xb0], UR6 ;  /* 0x0000b00604ff75b2 */ /* 0x0006620008000100 */
[----:B------:R3:W1:Y:S01]  /*0b50*/  SYNCS.EXCH.64 URZ, [UR4+0x98], UR8 ;  /* 0x0000980804ff75b2 */ /* 0x0006620008000100 */
[----:B------:R3:W1:Y:S02]  /*0b60*/  SYNCS.EXCH.64 URZ, [UR4+0xb8], UR6 ;  /* 0x0000b80604ff75b2 */ /* 0x0006640008000100 */
[----:B---3--:R-:W-:Y:S01]  /*0b70*/  NOP ;  /* 0x0000000000007918 */ /* 0x008fe20000000000 */
.L_x_13:
        /* <DEDUP_REMOVED lines=18> */
.L_x_14:
[----:B------:R-:W3:Y:S01]  /*0ca0*/  S2UR UR5, SR_CTAID.X ;  /* 0x00000000000579c3 */ /* 0x000ee20000002500 */
[----:B------:R-:W-:-:S05]  /*0cb0*/  CS2R.32 R43, SR_CgaSize ;  /* 0x00000000002b7805 */ /* 0x000fca0000008a00 */
[----:B------:R-:W-:-:S05]  /*0cc0*/  IMAD R43, R43, -0xa0, RZ ;  /* 0xffffff602b2b7824 */ /* 0x000fca00078e02ff */
[----:B-1----:R-:W-:-:S14]  /*0cd0*/  R2UR UR7, R43 ;  /* 0x000000002b0772ca */ /* 0x002fdc00000e0000 */
[----:B------:R-:W1:Y:S01]  /*0ce0*/  LDCU UR7, c[0x0][UR7+0x2b0] ;  /* 0x00005600070777ac */ /* 0x000e620008000800 */
[----:B------:R-:W-:Y:S01]  /*0cf0*/  NOP ;  /* 0x0000000000007918 */ /* 0x000fe20000000000 */
[----:B------:R-:W-:-:S05]  /*0d00*/  CS2R.32 R43, SR_CgaSize ;  /* 0x00000000002b7805 */ /* 0x000fca0000008a00 */
[----:B------:R-:W-:-:S05]  /*0d10*/  IMAD R43, R43, -0xa0, RZ ;  /* 0xffffff602b2b7824 */ /* 0x000fca00078e02ff */
[----:B------:R-:W-:-:S14]  /*0d20*/  R2UR UR6, R43 ;  /* 0x000000002b0672ca */ /* 0x000fdc00000e0000 */
[----:B------:R-:W2:Y:S01]  /*0d30*/  LDCU UR6, c[0x0][UR6+0x2b4] ;  /* 0x00005680060677ac */ /* 0x000ea20008000800 */
[----:B------:R-:W4:Y:S08]  /*0d40*/  S2UR UR4, SR_CTAID.Y ;  /* 0x00000000000479c3 */ /* 0x000f300000002600 */
[----:B------:R-:W2:Y:S01]  /*0d50*/  LDC R9, c[0x0][0xb24] ;  /* 0x0002c900ff097b82 */ /* 0x000ea20000000800 */
[----:B---3--:R-:W-:-:S02]  /*0d60*/  I2FP.F32.U32 R5, UR5 ;  /* 0x0000000500057c45 */ /* 0x008fc40008201000 */
[----:B------:R-:W-:-:S05]  /*0d70*/  CS2R.32 R3, SR_CgaSize ;  /* 0x0000000000037805 */ /* 0x000fca0000008a00 */
[----:B------:R-:W-:-:S06]  /*0d80*/  IMAD R3, R3, -0xa0, RZ ;  /* 0xffffff6003037824 */ /* 0x000fcc00078e02ff */
[----:B------:R-:W3:Y:S01]  /*0d90*/  LDC R3, c[0x0][R3+0x2a0] ;  /* 0x0000a80003037b82 */ /* 0x000ee20000000800 */
[----:B------:R-:W-:Y:S01]  /*0da0*/  MOV R43, UR5 ;  /* 0x00000005002b7c02 */ /* 0x000fe20008000f00 */
[----:B-1----:R-:W-:Y:S01]  /*0db0*/  FMUL R5, R5, UR7 ;  /* 0x0000000705057c20 */ /* 0x002fe20008400000 */
[----:B----4-:R-:W-:Y:S02]  /*0dc0*/  I2FP.F32.U32 R4, UR4 ;  /* 0x0000000400047c45 */ /* 0x010fe40008201000 */
[----:B------:R-:W-:-:S05]  /*0dd0*/  CS2R.32 R2, SR_CgaSize ;  /* 0x0000000000027805 */ /* 0x000fca0000008a00 */
[----:B------:R-:W-:-:S06]  /*0de0*/  IMAD R2, R2, -0xa0, RZ ;  /* 0xffffff6002027824 */ /* 0x000fcc00078e02ff */
[----:B------:R-:W1:Y:S01]  /*0df0*/  LDC R2, c[0x0][R2+0x2a4] ;  /* 0x0000a90002027b82 */ /* 0x000e620000000800 */
[----:B------:R-:W4:Y:S01]  /*0e00*/  F2I.U32.TRUNC.NTZ R40, R5 ;  /* 0x0000000500287305 */ /* 0x000f22000020f000 */
[----:B------:R-:W-:Y:S01]  /*0e10*/  MOV R41, UR4 ;  /* 0x0000000400297c02 */ /* 0x000fe20008000f00 */
[----:B--2---:R-:W-:-:S05]  /*0e20*/  FMUL R4, R4, UR6 ;  /* 0x0000000604047c20 */ /* 0x004fca0008400000 */
[----:B------:R-:W-:Y:S01]  /*0e30*/  BAR.SYNC.DEFER_BLOCKING 0x0 ;  /* 0x0000000000007b1d */ /* 0x000fe20000010000 */
[----:B------:R-:W-:-:S05]  /*0e40*/  ISETP.GE.AND P0, PT, R9, 0x1, PT ;  /* 0x000000010900780c */ /* 0x000fca0003f06270 */
[----:B------:R-:W2:Y:S02]  /*0e50*/  F2I.U32.TRUNC.NTZ R29, R4 ;  /* 0x00000004001d7305 */ /* 0x000ea4000020f000 */
[----:B------:R-:W1:Y:S01]  /*0e60*/  S2UR UR60, SR_CTAID.Z ;  /* 0x00000000003c79c3 */ /* 0x000e620000002700 */
[----:B----4-:R-:W-:-:S05]  /*0e70*/  IADD3 R40, PT, PT, -R40, RZ, RZ ;  /* 0x000000ff28287210 */ /* 0x010fca0007ffe1ff */
[----:B---3--:R-:W-:Y:S01]  /*0e80*/  IMAD R40, R3, R40, UR5 ;  /* 0x0000000503287e24 */ /* 0x008fe2000f8e0228 */
[----:B--2---:R-:W-:-:S05]  /*0e90*/  IADD3 R29, PT, PT, -R29, RZ, RZ ;  /* 0x000000ff1d1d7210 */ /* 0x004fca0007ffe1ff */
[----:B-1----:R-:W-:Y:S01]  /*0ea0*/  IMAD R29, R2, R29, UR4 ;  /* 0x00000004021d7e24 */ /* 0x002fe2000f8e021d */
[----:B------:R-:W-:Y:S06]  /*0eb0*/  @!P0 BRA `(.L_x_15) ;  /* 0x0000000000b88947 */ /* 0x000fec0003800000 */
[----:B------:R-:W1:Y:S01]  /*0ec0*/  LDC.64 R4, c[0x0][0xb18] ;  /* 0x0002c600ff047b82 */ /* 0x000e620000000a00 */
[----:B------:R-:W-:-:S07]  /*0ed0*/  ISETP.NE.AND P0, PT, R9, 0x1, PT ;  /* 0x000000010900780c */ /* 0x000fce0003f05270 */
[----:B------:R-:W2:Y:S08]  /*0ee0*/  LDC R10, c[0x0][0xb0c] ;  /* 0x0002c300ff0a7b82 */ /* 0x000eb00000000800 */
[----:B------:R-:W3:Y:S08]  /*0ef0*/  LDC R11, c[0x0][0x370] ;  /* 0x0000dc00ff0b7b82 */ /* 0x000ef00000000800 */
[----:B------:R-:W4:Y:S01]  /*0f00*/  LDC R12, c[0x0][0x374] ;  /* 0x0000dd00ff0c7b82 */ /* 0x000f220000000800 */
[----:B-1----:R-:W-:-:S07]  /*0f10*/  ISETP.NE.AND P1, PT, R4, 0x1, PT ;  /* 0x000000010400780c */ /* 0x002fce0003f25270 */
[----:B------:R-:W3:Y:S01]  /*0f20*/  LDC.64 R6, c[0x0][0xb10] ;  /* 0x0002c400ff067b82 */ /* 0x000ee20000000a00 */
[----:B--2---:R-:W-:-:S07]  /*0f30*/  ISETP.NE.AND P2, PT, R10, 0x1, PT ;  /* 0x000000010a00780c */ /* 0x004fce0003f45270 */
[----:B------:R-:W1:Y:S08]  /*0f40*/  LDC R8, c[0x0][0xb20] ;  /* 0x0002c800ff087b82 */ /* 0x000e700000000800 */
[----:B------:R-:W2:Y:S01]  /*0f50*/  LDC.64 R2, c[0x0][0xb28] ;  /* 0x0002ca00ff027b82 */ /* 0x000ea20000000a00 */
[----:B----4-:R-:W-:-:S04]  /*0f60*/  IMAD.HI.U32 R13, R12, R5, RZ ;  /* 0x000000050c0d7227 */ /* 0x010fc800078e00ff */
[----:B------:R-:W-:-:S04]  /*0f70*/  IMAD.HI.U32 R5, R41, R5, RZ ;  /* 0x0000000529057227 */ /* 0x000fc800078e00ff */
[----:B---3--:R-:W-:-:S04]  /*0f80*/  IMAD.HI.U32 R14, R11, R6, RZ ;  /* 0x000000060b0e7227 */ /* 0x008fc800078e00ff */
[----:B------:R-:W-:Y:S01]  /*0f90*/  IMAD.HI.U32 R16, R43, R6, RZ ;  /* 0x000000062b107227 */ /* 0x000fe200078e00ff */
[-C--:B------:R-:W-:Y:S02]  /*0fa0*/  @P2 SHF.R.U32.HI R11, RZ, R7.reuse, R14 ;  /* 0x00000007ff0b2219 */ /* 0x080fe4000001160e */
[-C--:B-1----:R-:W-:Y:S02]  /*0fb0*/  @P1 SHF.R.U32.HI R12, RZ, R8.reuse, R13 ;  /* 0x00000008ff0c1219 */ /* 0x082fe4000001160d */
[----:B------:R-:W-:Y:S02]  /*0fc0*/  SHF.R.U32.HI R8, RZ, R8, R5 ;  /* 0x00000008ff087219 */ /* 0x000fe40000011605 */
[----:B------:R-:W-:Y:S02]  /*0fd0*/  SHF.R.U32.HI R16, RZ, R7, R16 ;  /* 0x00000007ff107219 */ /* 0x000fe40000011610 */
[----:B------:R-:W-:Y:S01]  /*0fe0*/  SEL R5, R41, R8, !P1 ;  /* 0x0000000829057207 */ /* 0x000fe20004800000 */
[----:B--2---:R-:W-:Y:S01]  /*0ff0*/  IMAD.HI.U32 R14, R12, R2, RZ ;  /* 0x000000020c0e7227 */ /* 0x004fe200078e00ff */
[----:B------:R-:W-:-:S03]  /*1000*/  SEL R7, R43, R16, !P2 ;  /* 0x000000102b077207 */ /* 0x000fc60005000000 */
[----:B------:R-:W-:Y:S01]  /*1010*/  IMAD.HI.U32 R6, R11, R2, RZ ;  /* 0x000000020b067227 */ /* 0x000fe200078e00ff */
[----:B------:R-:W-:-:S04]  /*1020*/  @P0 SHF.R.U32.HI R12, RZ, R3, R14 ;  /* 0x00000003ff0c0219 */ /* 0x000fc8000001160e */
[----:B------:R-:W-:Y:S01]  /*1030*/  @P0 SHF.R.U32.HI R11, RZ, R3, R6 ;  /* 0x00000003ff0b0219 */ /* 0x000fe20000011606 */
[----:B------:R-:W-:-:S04]  /*1040*/  IMAD R12, R12, R9, RZ ;  /* 0x000000090c0c7224 */ /* 0x000fc800078e02ff */
[----:B------:R-:W-:Y:S01]  /*1050*/  IMAD R6, R11, R9, RZ ;  /* 0x000000090b067224 */ /* 0x000fe200078e02ff */
[----:B------:R-:W-:-:S04]  /*1060*/  ISETP.GE.AND P1, PT, R5, R12, PT ;  /* 0x0000000c0500720c */ /* 0x000fc80003f26270 */
[----:B------:R-:W-:Y:S01]  /*1070*/  ISETP.GE.OR P1, PT, R7, R6, P1 ;  /* 0x000000060700720c */ /* 0x000fe20000f26670 */
[----:B------:R-:W-:-:S05]  /*1080*/  IMAD.HI.U32 R6, R5, R2, RZ ;  /* 0x0000000205067227 */ /* 0x000fca00078e00ff */
[----:B------:R-:W-:-:S04]  /*1090*/  SHF.R.U32.HI R6, RZ, R3, R6 ;  /* 0x00000003ff067219 */ /* 0x000fc80000011606 */
[----:B------:R-:W-:-:S03]  /*10a0*/  SEL R6, R5, R6, !P0 ;  /* 0x0000000605067207 */ /* 0x000fc60004000000 */
[----:B------:R-:W-:Y:S01]  /*10b0*/  @!P1 IMAD.HI.U32 R8, R7, R2, RZ ;  /* 0x0000000207089227 */ /* 0x000fe200078e00ff */
[----:B------:R-:W-:-:S04]  /*10c0*/  IADD3 R2, PT, PT, -R6, RZ, RZ ;  /* 0x000000ff06027210 */ /* 0x000fc80007ffe1ff */
[----:B------:R-:W-:Y:S01]  /*10d0*/  @!P1 SHF.R.U32.HI R8, RZ, R3, R8 ;  /* 0x00000003ff089219 */ /* 0x000fe20000011608 */
[----:B------:R-:W-:-:S03]  /*10e0*/  IMAD R2, R9, R2, R5 ;  /* 0x0000000209027224 */ /* 0x000fc600078e0205 */
[----:B------:R-:W-:Y:S02]  /*10f0*/  @!P1 SEL R3, R7, R8, !P0 ;  /* 0x0000000807039207 */ /* 0x000fe40004000000 */
[----:B------:R-:W-:-:S03]  /*1100*/  IADD3 R8, PT, PT, -R5, RZ, RZ ;  /* 0x000000ff05087210 */ /* 0x000fc60007ffe1ff */
[--C-:B------:R-:W-:Y:S02]  /*1110*/  @!P1 IMAD.IADD R6, R6, 0x1, -R3.reuse ;  /* 0x0000000106069824 */ /* 0x100fe400078e0a03 */
[----:B------:R-:W-:Y:S01]  /*1120*/  @!P1 IMAD R3, R2, R11, R3 ;  /* 0x0000000b02039224 */ /* 0x000fe200078e0203 */
[----:B------:R-:W-:Y:S01]  /*1130*/  IADD3 R2, PT, PT, -R7, RZ, RZ ;  /* 0x000000ff07027210 */ /* 0x000fe20007ffe1ff */
[----:B------:R-:W-:Y:S02]  /*1140*/  @!P1 IMAD R5, R6, R9, R7 ;  /* 0x0000000906059224 */ /* 0x000fe400078e0207 */
[----:B------:R-:W-:Y:S02]  /*1150*/  IMAD R8, R4, R8, R41 ;  /* 0x0000000804087224 */ /* 0x000fe400078e0229 */
[----:B------:R-:W-:Y:S02]  /*1160*/  @!P1 IMAD.MOV.U32 R7, RZ, RZ, R3 ;  /* 0x000000ffff079224 */ /* 0x000fe400078e0003 */
[----:B------:R-:W-:-:S02]  /*1170*/  IMAD R2, R10, R2, R43 ;  /* 0x000000020a027224 */ /* 0x000fc400078e022b */
[----:B------:R-:W-:Y:S02]  /*1180*/  IMAD R41, R5, R4, R8 ;  /* 0x0000000405297224 */ /* 0x000fe400078e0208 */
[----:B------:R-:W-:-:S07]  /*1190*/  IMAD R43, R7, R10, R2 ;  /* 0x0000000a072b7224 */ /* 0x000fce00078e0202 */
.L_x_15:
[----:B------:R-:W1:Y:S01]  /*11a0*/  LDCU UR4, c[0x0][0xb30] ;  /* 0x00016600ff0477ac */ /* 0x000e620008000800 */
[----:B------:R-:W2:Y:S08]  /*11b0*/  S2UR UR45, SR_CgaCtaId ;  /* 0x00000000002d79c3 */ /* 0x000eb00000008800 */
[----:B------:R-:W3:Y:S01]  /*11c0*/  LDC R2, c[0x0][0xb24] ;  /* 0x0002c900ff027b82 */ /* 0x000ee20000000800 */
[----:B-1----:R-:W-:-:S09]  /*11d0*/  UISETP.NE.AND UP1, UPT, UR4, 0x1, UPT ;  /* 0x000000010400788c */ /* 0x002fd2000bf25270 */
[----:B--2---:R-:W-:Y:S05]  /*11e0*/  BRA.U UP1, `(.L_x_16) ;  /* 0x0000000101407547 */ /* 0x004fea000b800000 */
[----:B------:R-:W1:Y:S08]  /*11f0*/  LDC.64 R6, c[0x0][0xb10] ;  /* 0x0002c400ff067b82 */ /* 0x000e700000000a00 */
[----:B------:R-:W2:Y:S08]  /*1200*/  LDC.64 R4, c[0x0][0xb18] ;  /* 0x0002c600ff047b82 */ /* 0x000eb00000000a00 */
[----:B------:R-:W4:Y:S08]  /*1210*/  LDC R3, c[0x0][0xb20] ;  /* 0x0002c800ff037b82 */ /* 0x000f300000000800 */
[----:B------:R-:W3:Y:S01]  /*1220*/  LDC R8, c[0x0][0xb0c] ;  /* 0x0002c300ff087b82 */ /* 0x000ee20000000800 */
[----:B-1----:R-:W-:-:S05]  /*1230*/  IMAD.HI.U32 R6, R43, R6, RZ ;  /* 0x000000062b067227 */ /* 0x002fca00078e00ff */
[----:B------:R-:W-:Y:S01]  /*1240*/  SHF.R.U32.HI R6, RZ, R7, R6 ;  /* 0x00000007ff067219 */ /* 0x000fe20000011606 */
[----:B--2---:R-:W-:Y:S01]  /*1250*/  IMAD.HI.U32 R10, R41, R5, RZ ;  /* 0x00000005290a7227 */ /* 0x004fe200078e00ff */
[----:B------:R-:W-:-:S04]  /*1260*/  ISETP.NE.AND P0, PT, R4, 0x1, PT ;  /* 0x000000010400780c */ /* 0x000fc80003f05270 */
[----:B----4-:R-:W-:-:S04]  /*1270*/  SHF.R.U32.HI R10, RZ, R3, R10 ;  /* 0x00000003ff0a7219 */ /* 0x010fc8000001160a */
[----:B------:R-:W-:Y:S02]  /*1280*/  SEL R3, R41, R10, !P0 ;  /* 0x0000000a29037207 */ /* 0x000fe40004000000 */
[----:B---3--:R-:W-:-:S04]  /*1290*/  ISETP.NE.AND P1, PT, R8, 0x1, PT ;  /* 0x000000010800780c */ /* 0x008fc80003f25270 */
[----:B------:R-:W-:-:S05]  /*12a0*/  SEL R6, R43, R6, !P1 ;  /* 0x000000062b067207 */ /* 0x000fca0004800000 */
[----:B------:R-:W-:Y:S02]  /*12b0*/  IMAD.IADD R5, R3, 0x1, -R6 ;  /* 0x0000000103057824 */ /* 0x000fe400078e0a06 */
[----:B------:R-:W-:Y:S02]  /*12c0*/  IMAD.IADD R3, R6, 0x1, -R3 ;  /* 0x0000000106037824 */ /* 0x000fe400078e0a03 */
[----:B------:R-:W-:Y:S02]  /*12d0*/  IMAD R43, R5, R8, R43 ;  /* 0x00000008052b7224 */ /* 0x000fe400078e022b */
[----:B------:R-:W-:Y:S02]  /*12e0*/  IMAD R41, R3, R4, R41 ;  /* 0x0000000403297224 */ /* 0x000fe400078e0229 */
.L_x_16:
[----:B------:R-:W-:Y:S01]  /*12f0*/  BAR.SYNC.DEFER_BLOCKING 0x0 ;  /* 0x0000000000007b1d */ /* 0x000fe20000010000 */
[----:B------:R-:W-:Y:S01]  /*1300*/  UISETP.NE.AND UP1, UPT, UR10, 0x2, UPT ;  /* 0x000000020a00788c */ /* 0x000fe2000bf25270 */
[----:B------:R-:W-:Y:S02]  /*1310*/  ISETP.NE.OR P5, PT, R0, 0x2, !P5 ;  /* 0x000000020000780c */ /* 0x000fe40006fa5670 */
[----:B------:R-:W-:-:S06]  /*1320*/  LOP3.LUT R0, R57, 0x1f, RZ, 0xc0, !PT ;  /* 0x0000001f39007812 */ /* 0x000fcc00078ec0ff */
[----:B------:R-:W-:Y:S05]  /*1330*/  BRA.U UP1, `(.L_x_17) ;  /* 0x0000001501607547 */ /* 0x000fea000b800000 */
[----:B------:R-:W1:Y:S01]  /*1340*/  LDCU UR6, c[0x0][0x38c] ;  /* 0x00007180ff0677ac */ /* 0x000e620008000800 */
[----:B------:R-:W2:Y:S01]  /*1350*/  LDC R3, c[0x0][0x370] ;  /* 0x0000dc00ff037b82 */ /* 0x000ea20000000800 */
[----:B------:R-:W-:Y:S01]  /*1360*/  PLOP3.LUT P1, PT, PT, PT, UP2, 0x80, 0x8 ;  /* 0x000000000008781c */ /* 0x000fe20003f2f028 */
[----:B------:R-:W-:Y:S01]  /*1370*/  IMAD.MOV.U32 R16, RZ, RZ, 0x1 ;  /* 0x00000001ff107424 */ /* 0x000fe200078e00ff */
[----:B------:R-:W-:Y:S02]  /*1380*/  ISETP.EQ.OR P4, PT, R0, RZ, P5 ;  /* 0x000000ff0000720c */ /* 0x000fe40002f82670 */
[----:B------:R-:W-:Y:S02]  /*1390*/  CS2R R14, SRZ ;  /* 0x00000000000e7805 */ /* 0x000fe4000001ff00 */
[----:B------:R-:W-:Y:S01]  /*13a0*/  PLOP3.LUT P1, PT, P1, PT, PT, 0x8, 0x80 ;  /* 0x000000000080781c */ /* 0x000fe20000f2e170 */
[----:B------:R-:W-:Y:S01]  /*13b0*/  IMAD.MOV.U32 R13, RZ, RZ, RZ ;  /* 0x000000ffff0d7224 */ /* 0x000fe200078e00ff */
[----:B------:R-:W4:Y:S01]  /*13c0*/  LDCU.64 UR38, c[0x0][0x348] ;  /* 0x00006900ff2677ac */ /* 0x000f220008000a00 */
[----:B------:R-:W2:Y:S01]  /*13d0*/  LDC R10, c[0x0][0x374] ;  /* 0x0000dd00ff0a7b82 */ /* 0x000ea20000000800 */
[----:B------:R-:W-:Y:S01]  /*13e0*/  IMAD.MOV.U32 R12, RZ, RZ, 0x1 ;  /* 0x00000001ff0c7424 */ /* 0x000fe200078e00ff */
[----:B------:R-:W-:Y:S01]  /*13f0*/  UMOV UR23, URZ ;  /* 0x000000ff00177c82 */ /* 0x000fe20008000000 */
[----:B-1----:R-:W-:-:S02]  /*1400*/  UIADD3 UR5, UPT, UPT, UR6, 0xff, URZ ;  /* 0x000000ff06057890 */ /* 0x002fc4000fffe0ff */
[----:B------:R-:W-:Y:S02]  /*1410*/  UIADD3 UR53, UPT, UPT, UR6, 0x1fe, URZ ;  /* 0x000001fe06357890 */ /* 0x000fe4000fffe0ff */
[----:B------:R-:W-:-:S04]  /*1420*/  USHF.R.S32.HI UR4, URZ, 0x1f, UR5 ;  /* 0x0000001fff047899 */ /* 0x000fc80008011405 */
[----:B------:R-:W-:-:S04]  /*1430*/  ULEA.HI UR4, UR4, UR5, URZ, 0x8 ;  /* 0x0000000504047291 */ /* 0x000fc8000f8f40ff */
[----:B------:R-:W-:Y:S02]  /*1440*/  USHF.R.S32.HI UR46, URZ, 0x8, UR4 ;  /* 0x00000008ff2e7899 */ /* 0x000fe40008011404 */
[----:B------:R-:W-:Y:S02]  /*1450*/  UIADD3 UR4, UPT, UPT, UR6, -0x1, URZ ;  /* 0xffffffff06047890 */ /* 0x000fe4000fffe0ff */
[----:B------:R-:W-:Y:S02]  /*1460*/  UISETP.LT.U32.AND UP0, UPT, UR46, 0x3, UPT ;  /* 0x000000032e00788c */ /* 0x000fe4000bf01070 */
[----:B------:R-:W-:Y:S02]  /*1470*/  UISETP.GE.U32.AND UP1, UPT, UR4, -0x1ff, UPT ;  /* 0xfffffe010400788c */ /* 0x000fe4000bf26070 */
[----:B------:R-:W-:-:S04]  /*1480*/  USEL UR37, UR46, 0x3, UP0 ;  /* 0x000000032e257887 */ /* 0x000fc80008000000 */
[----:B------:R-:W-:Y:S02]  /*1490*/  UIADD3 UR29, UPT, UPT, UR37, -0x1, URZ ;  /* 0xffffffff251d7890 */ /* 0x000fe4000fffe0ff */
[----:B------:R-:W-:-:S03]  /*14a0*/  UIADD3 UR47, UPT, UPT, UR46, -UR37, URZ ;  /* 0x800000252e2f7290 */ /* 0x000fc6000fffe0ff */
[----:B------:R-:W-:-:S04]  /*14b0*/  @UP1 UIADD3 UR29, UPT, UPT, UR37, URZ, URZ ;  /* 0x000000ff251d1290 */ /* 0x000fc8000fffe0ff */
[----:B----4-:R-:W-:-:S12]  /*14c0*/  UIADD3 UR29, UPT, UPT, UR29, 0x1, URZ ;  /* 0x000000011d1d7890 */ /* 0x010fd8000fffe0ff */
.L_x_39:
[----:B------:R-:W-:Y:S01]  /*14d0*/  UISETP.NE.AND UP0, UPT, UR45, URZ, UPT ;  /* 0x000000ff2d00728c */ /* 0x000fe2000bf05270 */
[----:B------:R-:W1:Y:S08]  /*14e0*/  S2UR UR45, SR_CgaCtaId ;  /* 0x00000000002d79c3 */ /* 0x000e700000008800 */
[----:B------:R-:W-:Y:S05]  /*14f0*/  BRA.U UP0, `(.L_x_18) ;  /* 0x0000000100347547 */ /* 0x000fea000b800000 */
[----:B------:R-:W4:Y:S01]  /*1500*/  S2R R4, SR_CgaCtaId ;  /* 0x0000000000047919 */ /* 0x000f220000008800 */
[----:B------:R-:W-:-:S04]  /*1510*/  MOV R5, 0x400 ;  /* 0x0000040000057802 */ /* 0x000fc80000000f00 */
[----:B----4-:R-:W-:Y:S02]  /*1520*/  LEA R4, R4, R5, 0x18 ;  /* 0x0000000504047211 */ /* 0x010fe400078ec0ff */
[----:B------:R-:W-:-:S03]  /*1530*/  SHF.L.U32 R5, R12, 0x1f, RZ ;  /* 0x0000001f0c057819 */ /* 0x000fc600000006ff */
[----:B------:R-:W-:-:S04]  /*1540*/  IMAD R4, R13, 0x8, R4 ;  /* 0x000000080d047824 */ /* 0x000fc800078e0204 */
[----:B------:R-:W4:Y:S02]  /*1550*/  SYNCS.PHASECHK.TRANS64.TRYWAIT P0, [R4+URZ+0xd0], R5 ;  /* 0x0000d005040075a7 */ /* 0x000f2400080011ff */
[----:B----4-:R-:W-:Y:S05]  /*1560*/  @!P0 BRA `(.L_x_19) ;  /* 0x0000004c00a88947 */ /* 0x010fea0003800000 */
.L_x_100:
[----:B------:R1:W-:Y:S01]  /*1570*/  SYNCS.ARRIVE.TRANS64.A1T0 RZ, [R4+URZ+0xc0], RZ ;  /* 0x0000c0ff04ff79a7 */ /* 0x0003e200081000ff */
[----:B------:R-:W-:-:S05]  /*1580*/  VIADD R13, R13, 0x1 ;  /* 0x000000010d0d7836 */ /* 0x000fca0000000000 */
[----:B------:R-:W-:-:S04]  /*1590*/  ISETP.NE.AND P0, PT, R13, 0x2, PT ;  /* 0x000000020d00780c */ /* 0x000fc80003f05270 */
[----:B----4-:R-:W-:Y:S02]  /*15a0*/  SEL R5, RZ, 0x1, P0 ;  /* 0x00000001ff057807 */ /* 0x010fe40000000000 */
[----:B------:R-:W-:Y:S02]  /*15b0*/  SEL R13, R13, RZ, P0 ;  /* 0x000000ff0d0d7207 */ /* 0x000fe40000000000 */
[----:B------:R-:W-:Y:S02]  /*15c0*/  LOP3.LUT R12, R12, R5, RZ, 0x3c, !PT ;  /* 0x000000050c0c7212 */ /* 0x000fe400078e3cff */
.L_x_18:
[----:B------:R-:W-:Y:S01]  /*15d0*/  UMOV UR13, 0x400 ;  /* 0x00000400000d7882 */ /* 0x000fe20000000000 */
[----:B-1----:R-:W-:Y:S01]  /*15e0*/  SHF.L.U32 R4, R16, 0x1f, RZ ;  /* 0x0000001f10047819 */ /* 0x002fe200000006ff */
[----:B------:R-:W-:Y:S01]  /*15f0*/  ULEA UR13, UR45, UR13, 0x18 ;  /* 0x0000000d2d0d7291 */ /* 0x000fe2000f8ec0ff */
[----:B------:R-:W-:Y:S01]  /*1600*/  R2UR UR59, R43 ;  /* 0x000000002b3b72ca */ /* 0x000fe200000e0000 */
[----:B------:R-:W-:Y:S01]  /*1610*/  UISETP.GE.U32.AND UP0, UPT, UR53, 0x1ff, UPT ;  /* 0x000001ff3500788c */ /* 0x000fe2000bf06070 */
[----:B------:R-:W-:Y:S01]  /*1620*/  R2UR UR27, R41 ;  /* 0x00000000291b72ca */ /* 0x000fe200000e0000 */
[----:B------:R-:W-:Y:S01]  /*1630*/  ULEA UR4, UR23, UR13, 0x3 ;  /* 0x0000000d17047291 */ /* 0x000fe2000f8e18ff */
[----:B------:R-:W-:-:S08]  /*1640*/  UMOV UR21, URZ ;  /* 0x000000ff00157c82 */ /* 0x000fd00008000000 */
[----:B------:R1:W4:Y:S01]  /*1650*/  SYNCS.PHASECHK.TRANS64.TRYWAIT P2, [UR4+0x18], R4 ;  /* 0x00001804ff0075a7 */ /* 0x0003220008041104 */
[----:B------:R-:W-:Y:S02]  /*1660*/  USHF.L.U32 UR59, UR59, 0x7, URZ ;  /* 0x000000073b3b7899 */ /* 0x000fe400080006ff */
[----:B------:R-:W-:Y:S01]  /*1670*/  USHF.L.U32 UR27, UR27, 0x3, URZ ;  /* 0x000000031b1b7899 */ /* 0x000fe200080006ff */
[----:B------:R-:W-:Y:S11]  /*1680*/  BRA.U !UP0, `(.L_x_20) ;  /* 0x0000000508407547 */ /* 0x000ff6000b800000 */
[----:B------:R-:W-:Y:S01]  /*1690*/  UMOV UR22, URZ ;  /* 0x000000ff00167c82 */ /* 0x000fe20008000000 */
[----:B------:R-:W-:-:S05]  /*16a0*/  UMOV UR6, UR23 ;  /* 0x0000001700067c82 */ /* 0x000fca0008000000 */
.L_x_27:
[----:B------:R-:W-:Y:S01]  /*16b0*/  ULEA UR57, UR6, UR13, 0x3 ;  /* 0x0000000d06397291 */ /* 0x000fe2000f8e18ff */
[----:B----4-:R-:W-:Y:S01]  /*16c0*/  @!P5 MOV R5, 0x11000 ;  /* 0x000110000005d802 */ /* 0x010fe20000000f00 */
[----:B----4-:R-:W-:Y:S10]  /*16d0*/  @P2 BRA `(.L_x_21) ;  /* 0x00000000000c2947 */ /* 0x010ff40003800000 */
[----:B------:R-:W-:-:S04]  /*16e0*/  SHF.L.U32 R7, R16, 0x1f, RZ ;  /* 0x0000001f10077819 */ /* 0x000fc800000006ff */
[----:B------:R-:W4:Y:S02]  /*16f0*/  SYNCS.PHASECHK.TRANS64.TRYWAIT P0, [UR57+0x18], R7 ;  /* 0x00001807ff0075a7 */ /* 0x000f240008001139 */
[----:B----4-:R-:W-:Y:S05]  /*1700*/  @!P0 BRA `(.L_x_22) ;  /* 0x0000004c00548947 */ /* 0x010fea0003800000 */
.L_x_21:
[----:B------:R4:W-:Y:S01]  /*1710*/  @!P5 SYNCS.ARRIVE.TRANS64 RZ, [UR57], R5 ;  /* 0x00000005ffffd9a7 */ /* 0x0009e20008000039 */
[----:B------:R-:W-:Y:S04]  /*1720*/  BSSY.RECONVERGENT B0, `(.L_x_23) ;  /* 0x0000003000007945 */ /* 0x000fe80003800200 */
[----:B------:R-:W-:Y:S05]  /*1730*/  @P4 BRA `(.L_x_24) ;  /* 0x0000000000044947 */ /* 0x000fea0003800000 */
[----:B------:R-:W-:Y:S05]  /*1740*/  BPT.TRAP 0x1 ;  /* 0x000000040000795c */ /* 0x000fea0000300000 */
.L_x_24:
[----:B------:R-:W-:Y:S05]  /*1750*/  BSYNC.RECONVERGENT B0 ;  /* 0x0000000000007941 */ /* 0x000fea0003800200 */
.L_x_23:
[----:B------:R-:W-:Y:S01]  /*1760*/  UIADD3 UR4, UPT, UPT, UR6, 0x1, URZ ;  /* 0x0000000106047890 */ /* 0x000fe2000fffe0ff */
[----:B------:R-:W-:Y:S01]  /*1770*/  BSSY.RECONVERGENT B0, `(.L_x_25) ;  /* 0x000003c000007945 */ /* 0x000fe20003800200 */
[----:B------:R-:W-:Y:S02]  /*1780*/  ELECT P0, URZ, PT ;  /* 0x0000000000ff782f */ /* 0x000fe40003800000 */
[----:B------:R-:W-:-:S04]  /*1790*/  UISETP.NE.AND UP0, UPT, UR4, 0x3, UPT ;  /* 0x000000030400788c */ /* 0x000fc8000bf05270 */
[----:B------:R-:W-:Y:S02]  /*17a0*/  USEL UR5, URZ, 0x1, UP0 ;  /* 0x00000001ff057887 */ /* 0x000fe40008000000 */
[----:B------:R-:W-:-:S04]  /*17b0*/  USEL UR23, UR4, URZ, UP0 ;  /* 0x000000ff04177287 */ /* 0x000fc80008000000 */
[----:B------:R-:W-:Y:S01]  /*17c0*/  ULEA UR4, UR23, UR13, 0x3 ;  /* 0x0000000d17047291 */ /* 0x000fe2000f8e18ff */
[----:B------:R-:W-:-:S04]  /*17d0*/  LOP3.LUT R16, R16, UR5, RZ, 0x3c, !PT ;  /* 0x0000000510107c12 */ /* 0x000fc8000f8e3cff */
[----:B-1----:R-:W-:-:S04]  /*17e0*/  SHF.L.U32 R4, R16, 0x1f, RZ ;  /* 0x0000001f10047819 */ /* 0x002fc800000006ff */
[----:B------:R1:W1:Y:S01]  /*17f0*/  SYNCS.PHASECHK.TRANS64.TRYWAIT P2, [UR4+0x18], R4 ;  /* 0x00001804ff0075a7 */ /* 0x0002620008041104 */
[----:B------:R-:W-:Y:S05]  /*1800*/  @!P0 BRA `(.L_x_26) ;  /* 0x0000000000c88947 */ /* 0x000fea0003800000 */
[----:B------:R-:W-:Y:S02]  /*1810*/  ULEA UR32, UR6, UR13, 0x10 ;  /* 0x0000000d06207291 */ /* 0x000fe4000f8e80ff */
[----:B------:R-:W-:Y:S02]  /*1820*/  UIADD3 UR4, UP1, UPT, UR38, 0x80, URZ ;  /* 0x0000008026047890 */ /* 0x000fe4000ff3e0ff */
[----:B------:R-:W-:Y:S02]  /*1830*/  USHF.L.U32 UR58, UR22, 0x8, URZ ;  /* 0x00000008163a7899 */ /* 0x000fe400080006ff */
[----:B------:R-:W-:Y:S02]  /*1840*/  ULEA UR7, UR6, UR13, 0xc ;  /* 0x0000000d06077291 */ /* 0x000fe4000f8e60ff */
[----:B------:R-:W-:Y:S02]  /*1850*/  UIADD3 UR14, UP0, UPT, UR38, 0x180, URZ ;  /* 0x00000180260e7890 */ /* 0x000fe4000ff1e0ff */
[----:B------:R-:W-:-:S02]  /*1860*/  UIADD3.X UR5, UPT, UPT, URZ, UR39, URZ, UP1, !UPT ;  /* 0x00000027ff057290 */ /* 0x000fc40008ffe4ff */
[----:B------:R-:W-:Y:S02]  /*1870*/  UIADD3 UR56, UPT, UPT, UR32, 0x1200, URZ ;  /* 0x0000120020387890 */ /* 0x000fe4000fffe0ff */
[----:B------:R-:W-:Y:S02]  /*1880*/  UIADD3 UR50, UPT, UPT, UR58, 0x40, URZ ;  /* 0x000000403a327890 */ /* 0x000fe4000fffe0ff */
[----:B------:R-:W-:Y:S02]  /*1890*/  UIADD3 UR48, UPT, UPT, UR32, 0x5200, URZ ;  /* 0x0000520020307890 */ /* 0x000fe4000fffe0ff */
[----:B------:R-:W-:Y:S02]  /*18a0*/  UIADD3 UR42, UPT, UPT, UR58, 0x80, URZ ;  /* 0x000000803a2a7890 */ /* 0x000fe4000fffe0ff */
[----:B------:R-:W-:Y:S02]  /*18b0*/  UIADD3 UR40, UPT, UPT, UR32, 0x9200, URZ ;  /* 0x0000920020287890 */ /* 0x000fe4000fffe0ff */
[----:B------:R-:W-:-:S02]  /*18c0*/  UIADD3 UR34, UPT, UPT, UR58, 0xc0, URZ ;  /* 0x000000c03a227890 */ /* 0x000fc4000fffe0ff */
[----:B------:R-:W-:Y:S02]  /*18d0*/  UIADD3 UR32, UPT, UPT, UR32, 0xd200, URZ ;  /* 0x0000d20020207890 */ /* 0x000fe4000fffe0ff */
[----:B------:R-:W-:Y:S02]  /*18e0*/  UIADD3.X UR15, UPT, UPT, URZ, UR39, URZ, UP0, !UPT ;  /* 0x00000027ff0f7290 */ /* 0x000fe400087fe4ff */
[----:B------:R-:W-:Y:S02]  /*18f0*/  UIADD3 UR24, UPT, UPT, UR7, 0x31200, URZ ;  /* 0x0003120007187890 */ /* 0x000fe4000fffe0ff */
[----:B------:R-:W-:Y:S01]  /*1900*/  UIADD3 UR8, UPT, UPT, UR7, 0x31600, URZ ;  /* 0x0003160007087890 */ /* 0x000fe2000fffe0ff */
[----:B------:R-:W-:Y:S01]  /*1910*/  UMOV UR30, 0x0 ;  /* 0x00000000001e7882 */ /* 0x000fe20000000000 */
[----:B------:R-:W-:Y:S01]  /*1920*/  UMOV UR31, 0x10000000 ;  /* 0x10000000001f7882 */ /* 0x000fe20000000000 */
[----:B------:R-:W-:Y:S01]  /*1930*/  UMOV UR49, UR57 ;  /* 0x0000003900317c82 */ /* 0x000fe20008000000 */
[----:B------:R-:W-:Y:S01]  /*1940*/  UMOV UR51, UR59 ;  /* 0x0000003b00337c82 */ /* 0x000fe20008000000 */
[----:B------:R-:W-:Y:S01]  /*1950*/  UMOV UR52, UR60 ;  /* 0x0000003c00347c82 */ /* 0x000fe20008000000 */
[----:B------:R-:W-:Y:S01]  /*1960*/  UMOV UR41, UR57 ;  /* 0x0000003900297c82 */ /* 0x000fe20008000000 */
[----:B------:R-:W-:Y:S01]  /*1970*/  UMOV UR43, UR59 ;  /* 0x0000003b002b7c82 */ /* 0x000fe20008000000 */
[----:B------:R-:W-:Y:S01]  /*1980*/  UMOV UR44, UR60 ;  /* 0x0000003c002c7c82 */ /* 0x000fe20008000000 */
[----:B------:R-:W-:Y:S01]  /*1990*/  UTMALDG.3D [UR56], [UR4], desc[UR30] ;  /* 0x00001e38040075b4 */ /* 0x000fe20008011000 */
[----:B------:R-:W-:Y:S01]  /*19a0*/  UMOV UR33, UR57 ;  /* 0x0000003900217c82 */ /* 0x000fe20008000000 */
        /* <DEDUP_REMOVED lines=10> */
[----:B------:R-:W-:Y:S01]  /*1a50*/  UIADD3 UR16, UPT, UPT, UR7, 0x31a00, URZ ;  /* 0x00031a0007107890 */ /* 0x000fe2000fffe0ff */
[----:B------:R-:W-:Y:S01]  /*1a60*/  UMOV UR17, UR57 ;  /* 0x0000003900117c82 */ /* 0x000fe20008000000 */
[----:B------:R-:W-:Y:S01]  /*1a70*/  UMOV UR19, UR27 ;  /* 0x0000001b00137c82 */ /* 0x000fe20008000000 */
[----:B------:R-:W-:Y:S01]  /*1a80*/  UTMALDG.3D [UR40], [UR4], desc[UR30] ;  /* 0x00001e28040075b4 */ /* 0x000fe20008011000 */
[----:B------:R-:W-:Y:S01]  /*1a90*/  UMOV UR20, UR60 ;  /* 0x0000003c00147c82 */ /* 0x000fe20008000000 */
[----:B------:R-:W-:Y:S01]  /*1aa0*/  UMOV UR18, UR42 ;  /* 0x0000002a00127c82 */ /* 0x000fe20008000000 */
[----:B------:R-:W-:Y:S01]  /*1ab0*/  UTMALDG.3D [UR32], [UR4], desc[UR30] ;  /* 0x00001e20040075b4 */ /* 0x000fe20008011000 */
[----:B------:R-:W-:Y:S01]  /*1ac0*/  UTMALDG.3D [UR24], [UR14], desc[UR30] ;  /* 0x00001e180e0075b4 */ /* 0x000fe20008011000 */
[----:B------:R2:W-:Y:S01]  /*1ad0*/  UTMALDG.3D [UR8], [UR14], desc[UR30] ;  /* 0x00001e080e0075b4 */ /* 0x0005e20008011000 */
[----:B------:R1:W-:Y:S01]  /*1ae0*/  UTMALDG.3D [UR16], [UR14], desc[UR30] ;  /* 0x00001e100e0075b4 */ /* 0x0003e20008011000 */
[----:B--2---:R-:W-:Y:S01]  /*1af0*/  UIADD3 UR8, UPT, UPT, UR7, 0x31e00, URZ ;  /* 0x00031e0007087890 */ /* 0x004fe2000fffe0ff */
[----:B------:R-:W-:-:S08]  /*1b00*/  UMOV UR10, UR34 ;  /* 0x00000022000a7c82 */ /* 0x000fd00008000000 */
[----:B------:R2:W-:Y:S02]  /*1b10*/  UTMALDG.3D [UR8], [UR14], desc[UR30] ;  /* 0x00001e080e0075b4 */ /* 0x0005e40008011000 */
[----:B--2---:R-:W-:Y:S01]  /*1b20*/  NOP ;  /* 0x0000000000007918 */ /* 0x004fe20000000000 */
.L_x_26:
[----:B-1----:R-:W-:Y:S05]  /*1b30*/  BSYNC.RECONVERGENT B0 ;  /* 0x0000000000007941 */ /* 0x002fea0003800200 */
.L_x_25:
[----:B------:R-:W-:Y:S01]  /*1b40*/  UIADD3 UR22, UPT, UPT, UR22, 0x1, URZ ;  /* 0x0000000116167890 */ /* 0x000fe2000fffe0ff */
[----:B------:R-:W-:Y:S01]  /*1b50*/  UMOV UR6, UR23 ;  /* 0x0000001700067c82 */ /* 0x000fe20008000000 */
[----:B------:R-:W-:Y:S02]  /*1b60*/  UMOV UR21, UR29 ;  /* 0x0000001d00157c82 */ /* 0x000fe40008000000 */
[----:B------:R-:W-:-:S09]  /*1b70*/  UISETP.NE.AND UP0, UPT, UR22, UR29, UPT ;  /* 0x0000001d1600728c */ /* 0x000fd2000bf05270 */
[----:B------:R-:W-:Y:S05]  /*1b80*/  BRA.U UP0, `(.L_x_27) ;  /* 0xfffffff900c87547 */ /* 0x000fea000b83ffff */
.L_x_20:
[----:B------:R-:W-:Y:S01]  /*1b90*/  ULEA UR4, UR23, UR13, 0x3 ;  /* 0x0000000d17047291 */ /* 0x000fe2000f8e18ff */
[----:B-1----:R-:W-:Y:S01]  /*1ba0*/  SHF.L.U32 R4, R16, 0x1f, RZ ;  /* 0x0000001f10047819 */ /* 0x002fe200000006ff */
[----:B------:R-:W-:Y:S01]  /*1bb0*/  @!P1 SYNCS.ARRIVE.TRANS64.A1T0 RZ, [UR13+0x58], RZ ;  /* 0x000058ffffff99a7 */ /* 0x000fe2000810000d */
[----:B------:R-:W-:-:S06]  /*1bc0*/  UISETP.GT.AND UP0, UPT, UR46, UR37, UPT ;  /* 0x000000252e00728c */ /* 0x000fcc000bf04270 */
[----:B------:R1:W1:Y:S03]  /*1bd0*/  SYNCS.PHASECHK.TRANS64.TRYWAIT P1, [UR4+0x18], R4 ;  /* 0x00001804ff0075a7 */ /* 0x0002660008021104 */
[----:B------:R-:W-:Y:S05]  /*1be0*/  BRA.U !UP0, `(.L_x_28) ;  /* 0x00000005083c7547 */ /* 0x000fea000b800000 */
[----:B------:R-:W-:Y:S01]  /*1bf0*/  UIADD3 UR22, UPT, UPT, UR47, UR21, URZ ;  /* 0x000000152f167290 */ /* 0x000fe2000fffe0ff */
[----:B------:R-:W-:-:S11]  /*1c00*/  UMOV UR6, UR23 ;  /* 0x0000001700067c82 */ /* 0x000fd60008000000 */
.L_x_35:
[----:B------:R-:W-:Y:S01]  /*1c10*/  ULEA UR57, UR6, UR13, 0x3 ;  /* 0x0000000d06397291 */ /* 0x000fe2000f8e18ff */
[----:B----4-:R-:W-:Y:S01]  /*1c20*/  @!P5 MOV R5, 0x11000 ;  /* 0x000110000005d802 */ /* 0x010fe20000000f00 */
[----:B-1----:R-:W-:Y:S10]  /*1c30*/  @P1 BRA `(.L_x_29) ;  /* 0x00000000000c1947 */ /* 0x002ff40003800000 */
[----:B------:R-:W-:-:S04]  /*1c40*/  SHF.L.U32 R7, R16, 0x1f, RZ ;  /* 0x0000001f10077819 */ /* 0x000fc800000006ff */
[----:B------:R-:W1:Y:S02]  /*1c50*/  SYNCS.PHASECHK.TRANS64.TRYWAIT P0, [UR57+0x18], R7 ;  /* 0x00001807ff0075a7 */ /* 0x000e640008001139 */
[----:B-1----:R-:W-:Y:S05]  /*1c60*/  @!P0 BRA `(.L_x_30) ;  /* 0x0000004800148947 */ /* 0x002fea0003800000 */
.L_x_29:
[----:B------:R4:W-:Y:S01]  /*1c70*/  @!P5 SYNCS.ARRIVE.TRANS64 RZ, [UR57], R5 ;  /* 0x00000005ffffd9a7 */ /* 0x0009e20008000039 */
[----:B------:R-:W-:Y:S04]  /*1c80*/  BSSY.RECONVERGENT B0, `(.L_x_31) ;  /* 0x0000003000007945 */ /* 0x000fe80003800200 */
[----:B------:R-:W-:Y:S05]  /*1c90*/  @P4 BRA `(.L_x_32) ;  /* 0x0000000000044947 */ /* 0x000fea0003800000 */
[----:B------:R-:W-:Y:S05]  /*1ca0*/  BPT.TRAP 0x1 ;  /* 0x000000040000795c */ /* 0x000fea0000300000 */
.L_x_32:
[----:B------:R-:W-:Y:S05]  /*1cb0*/  BSYNC.RECONVERGENT B0 ;  /* 0x0000000000007941 */ /* 0x000fea0003800200 */
.L_x_31:
        /* <DEDUP_REMOVED lines=61> */
.L_x_34:
[----:B-1----:R-:W-:Y:S05]  /*2090*/  BSYNC.RECONVERGENT B0 ;  /* 0x0000000000007941 */ /* 0x002fea0003800200 */
.L_x_33:
[----:B------:R-:W-:Y:S01]  /*20a0*/  UIADD3 UR21, UPT, UPT, UR21, 0x1, URZ ;  /* 0x0000000115157890 */ /* 0x000fe2000fffe0ff */
[----:B------:R-:W-:-:S03]  /*20b0*/  UMOV UR6, UR23 ;  /* 0x0000001700067c82 */ /* 0x000fc60008000000 */
[----:B------:R-:W-:-:S09]  /*20c0*/  UISETP.NE.AND UP0, UPT, UR21, UR22, UPT ;  /* 0x000000161500728c */ /* 0x000fd2000bf05270 */
[----:B------:R-:W-:Y:S05]  /*20d0*/  BRA.U UP0, `(.L_x_35) ;  /* 0xfffffff900cc7547 */ /* 0x000fea000b83ffff */
.L_x_28:
[C---:B------:R-:W-:Y:S01]  /*20e0*/  LEA R8, R15.reuse, UR13, 0x3 ;  /* 0x0000000d0f087c11 */ /* 0x040fe2000f8e18ff */
[----:B------:R-:W-:Y:S01]  /*20f0*/  NOP ;  /* 0x0000000000007918 */ /* 0x000fe20000000000 */
[----:B----4-:R-:W-:Y:S02]  /*2100*/  SHF.L.U32 R5, R14, 0x1f, RZ ;  /* 0x0000001f0e057819 */ /* 0x010fe400000006ff */
[----:B-1----:R-:W-:Y:S02]  /*2110*/  LEA R4, R15, UR13, 0x4 ;  /* 0x0000000d0f047c11 */ /* 0x002fe4000f8e20ff */
[----:B------:R-:W1:Y:S02]  /*2120*/  SYNCS.PHASECHK.TRANS64.TRYWAIT P0, [R8+URZ+0x60], R5 ;  /* 0x00006005080075a7 */ /* 0x000e6400080011ff */
[----:B-1----:R-:W-:Y:S05]  /*2130*/  @!P0 BRA `(.L_x_36) ;  /* 0x0000004000f88947 */ /* 0x002fea0003800000 */
.L_x_103:
[----:B-1----:R-:W1:Y:S01]  /*2140*/  LDS.128 R4, [R4+0xf0] ;  /* 0x0000f00004047984 */ /* 0x002e620000000c00 */
[----:B---3--:R-:W-:Y:S01]  /*2150*/  ISETP.GE.AND P0, PT, R2, 0x1, PT ;  /* 0x000000010200780c */ /* 0x008fe20003f06270 */
[----:B------:R-:W-:Y:S01]  /*2160*/  VIADD R8, R8, 0x70 ;  /* 0x0000007008087836 */ /* 0x000fe20000000000 */
[----:B------:R-:W-:Y:S01]  /*2170*/  @!PT LDS RZ, [RZ] ;  /* 0x00000000fffff984 */ /* 0x000fe20000000800 */
[----:B------:R-:W-:Y:S01]  /*2180*/  @!PT LDS RZ, [RZ] ;  /* 0x00000000fffff984 */ /* 0x000fe20000000800 */
[----:B------:R-:W-:Y:S01]  /*2190*/  @!PT LDS RZ, [RZ] ;  /* 0x00000000fffff984 */ /* 0x000fe20000000800 */
[----:B------:R-:W-:Y:S01]  /*21a0*/  @!PT LDS RZ, [RZ] ;  /* 0x00000000fffff984 */ /* 0x000fe20000000800 */
[----:B------:R3:W-:Y:S06]  /*21b0*/  MEMBAR.ALL.CTA ;  /* 0x0000000000007992 */ /* 0x0007ec0000008000 */
[----:B---3--:R-:W3:Y:S01]  /*21c0*/  FENCE.VIEW.ASYNC.S ;  /* 0x00000000000073c6 */ /* 0x008ee20000000000 */
[----:B------:R-:W-:-:S04]  /*21d0*/  PRMT R8, RZ, 0x654, R8 ;  /* 0x00000654ff087816 */ /* 0x000fc80000000008 */
[----:B---3--:R3:W-:Y:S01]  /*21e0*/  SYNCS.ARRIVE.TRANS64.RED.A1T0 RZ, [R8+URZ], RZ ;  /* 0x000000ff08ff79a7 */ /* 0x0087e200081004ff */
[----:B-1----:R-:W-:-:S13]  /*21f0*/  LOP3.LUT P2, RZ, R6, 0x1, RZ, 0xc0, !PT ;  /* 0x0000000106ff7812 */ /* 0x002fda000784c0ff */
[----:B------:R-:W-:Y:S01]  /*2200*/  @P2 SHF.R.U32.HI R9, RZ, 0x10, R5 ;  /* 0x00000010ff092819 */ /* 0x000fe20000011605 */
[----:B------:R-:W-:Y:S01]  /*2210*/  VOTEU.ANY UP0, P2 ;  /* 0x0000000000ff7886 */ /* 0x000fe20001000100 */
[----:B------:R-:W-:Y:S02]  /*2220*/  @P2 MOV R11, R4 ;  /* 0x00000004000b2202 */ /* 0x000fe40000000f00 */
[----:B------:R-:W-:Y:S02]  /*2230*/  @P2 R2UR.BROADCAST UR4, R9 ;  /* 0x00000000090422ca */ /* 0x000fe400008e0000 */
[----:B------:R-:W-:-:S11]  /*2240*/  @P2 LOP3.LUT R0, R5, 0xffff, RZ, 0xc0, !PT ;  /* 0x0000ffff05002812 */ /* 0x000fd600078ec0ff */
[----:B------:R-:W-:Y:S01]  /*2250*/  @UP0 UMOV UR60, UR4 ;  /* 0x00000004003c0c82 */ /* 0x000fe20008000000 */
[----:B---3--:R-:W-:Y:S05]  /*2260*/  @!P0 BRA `(.L_x_37) ;  /* 0x0000000000b88947 */ /* 0x008fea0003800000 */
[----:B------:R-:W2:Y:S01]  /*2270*/  LDC.64 R6, c[0x0][0xb18] ;  /* 0x0002c600ff067b82 */ /* 0x000ea20000000a00 */
[----:B------:R-:W-:-:S07]  /*2280*/  ISETP.NE.AND P3, PT, R2, 0x1, PT ;  /* 0x000000010200780c */ /* 0x000fce0003f65270 */
[----:B------:R-:W1:Y:S08]  /*2290*/  LDC.64 R8, c[0x0][0xb10] ;  /* 0x0002c400ff087b82 */ /* 0x000e700000000a00 */
[----:B------:R-:W3:Y:S08]  /*22a0*/  LDC R17, c[0x0][0xb20] ;  /* 0x0002c800ff117b82 */ /* 0x000ef00000000800 */
[----:B------:R-:W4:Y:S01]  /*22b0*/  LDC R18, c[0x0][0xb0c] ;  /* 0x0002c300ff127b82 */ /* 0x000f220000000800 */
[----:B--2---:R-:W-:Y:S01]  /*22c0*/  IMAD.HI.U32 R22, R10, R7, RZ ;  /* 0x000000070a167227 */ /* 0x004fe200078e00ff */
[----:B------:R-:W-:-:S06]  /*22d0*/  ISETP.NE.AND P0, PT, R6, 0x1, PT ;  /* 0x000000010600780c */ /* 0x000fcc0003f05270 */
[----:B------:R-:W2:Y:S01]  /*22e0*/  LDC.64 R4, c[0x0][0xb28] ;  /* 0x0002ca00ff047b82 */ /* 0x000ea20000000a00 */
[----:B-1----:R-:W-:-:S04]  /*22f0*/  IMAD.HI.U32 R20, R3, R8, RZ ;  /* 0x0000000803147227 */ /* 0x002fc800078e00ff */
[----:B------:R-:W-:Y:S01]  /*2300*/  IMAD.HI.U32 R24, R11, R8, RZ ;  /* 0x000000080b187227 */ /* 0x000fe200078e00ff */
[----:B------:R-:W-:Y:S02]  /*2310*/  SHF.R.U32.HI R20, RZ, R9, R20 ;  /* 0x00000009ff147219 */ /* 0x000fe40000011614 */
[----:B---3--:R-:W-:Y:S01]  /*2320*/  SHF.R.U32.HI R19, RZ, R17, R22 ;  /* 0x00000011ff137219 */ /* 0x008fe20000011616 */
[----:B------:R-:W-:Y:S01]  /*2330*/  IMAD.HI.U32 R22, R0, R7, RZ ;  /* 0x0000000700167227 */ /* 0x000fe200078e00ff */
[----:B------:R-:W-:Y:S02]  /*2340*/  SHF.R.U32.HI R24, RZ, R9, R24 ;  /* 0x00000009ff187219 */ /* 0x000fe40000011618 */
[----:B------:R-:W-:Y:S02]  /*2350*/  SEL R19, R10, R19, !P0 ;  /* 0x000000130a137207 */ /* 0x000fe40004000000 */
[----:B------:R-:W-:Y:S02]  /*2360*/  SHF.R.U32.HI R17, RZ, R17, R22 ;  /* 0x00000011ff117219 */ /* 0x000fe40000011616 */
[----:B----4-:R-:W-:-:S02]  /*2370*/  ISETP.NE.AND P1, PT, R18, 0x1, PT ;  /* 0x000000011200780c */ /* 0x010fc40003f25270 */
[----:B------:R-:W-:Y:S02]  /*2380*/  SEL R17, R0, R17, !P0 ;  /* 0x0000001100117207 */ /* 0x000fe40004000000 */
[----:B------:R-:W-:Y:S02]  /*2390*/  SEL R21, R3, R20, !P1 ;  /* 0x0000001403157207 */ /* 0x000fe40004800000 */
[----:B------:R-:W-:Y:S01]  /*23a0*/  SEL R7, R11, R24, !P1 ;  /* 0x000000180b077207 */ /* 0x000fe20004800000 */
[----:B--2---:R-:W-:Y:S01]  /*23b0*/  IMAD.HI.U32 R20, R19, R4, RZ ;  /* 0x0000000413147227 */ /* 0x004fe200078e00ff */
[----:B------:R-:W-:-:S03]  /*23c0*/  IADD3 R9, PT, PT, -R17, RZ, RZ ;  /* 0x000000ff11097210 */ /* 0x000fc60007ffe1ff */
[----:B------:R-:W-:Y:S01]  /*23d0*/  IMAD.HI.U32 R8, R21, R4, RZ ;  /* 0x0000000415087227 */ /* 0x000fe200078e00ff */
[----:B------:R-:W-:-:S03]  /*23e0*/  @P3 SHF.R.U32.HI R19, RZ, R5, R20 ;  /* 0x00000005ff133219 */ /* 0x000fc60000011614 */
[----:B------:R-:W-:Y:S01]  /*23f0*/  IMAD R0, R6, R9, R0 ;  /* 0x0000000906007224 */ /* 0x000fe200078e0200 */
        /* <DEDUP_REMOVED lines=8> */
[----:B------:R-:W-:-:S04]  /*2480*/  @!P0 IMAD.HI.U32 R20, R7, R4, RZ ;  /* 0x0000000407148227 */ /* 0x000fc800078e00ff */
[----:B------:R-:W-:Y:S01]  /*2490*/  IMAD.MOV R4, RZ, RZ, -R8 ;  /* 0x000000ffff047224 */ /* 0x000fe200078e0a08 */
[----:B------:R-:W-:-:S03]  /*24a0*/  @!P0 SHF.R.U32.HI R20, RZ, R5, R20 ;  /* 0x00000005ff148219 */ /* 0x000fc60000011614 */
[----:B------:R-:W-:Y:S01]  /*24b0*/  IMAD R4, R2, R4, R17 ;  /* 0x0000000402047224 */ /* 0x000fe200078e0211 */
[----:B------:R-:W-:-:S05]  /*24c0*/  @!P0 SEL R5, R7, R20, !P3 ;  /* 0x0000001407058207 */ /* 0x000fca0005800000 */
[--C-:B------:R-:W-:Y:S02]  /*24d0*/  @!P0 IMAD.IADD R8, R8, 0x1, -R5.reuse ;  /* 0x0000000108088824 */ /* 0x100fe400078e0a05 */
[----:B------:R-:W-:Y:S01]  /*24e0*/  @!P0 IMAD R5, R4, R21, R5 ;  /* 0x0000001504058224 */ /* 0x000fe200078e0205 */
[----:B------:R-:W-:Y:S01]  /*24f0*/  IADD3 R4, PT, PT, -R7, RZ, RZ ;  /* 0x000000ff07047210 */ /* 0x000fe20007ffe1ff */
[----:B------:R-:W-:Y:S02]  /*2500*/  @!P0 IMAD R17, R2, R8, R7 ;  /* 0x0000000802118224 */ /* 0x000fe400078e0207 */
[----:B------:R-:W-:Y:S02]  /*2510*/  @!P0 IMAD.MOV.U32 R7, RZ, RZ, R5 ;  /* 0x000000ffff078224 */ /* 0x000fe400078e0005 */
[----:B------:R-:W-:Y:S02]  /*2520*/  IMAD R4, R18, R4, R11 ;  /* 0x0000000412047224 */ /* 0x000fe400078e020b */
[----:B------:R-:W-:-:S02]  /*2530*/  IMAD R0, R17, R6, R0 ;  /* 0x0000000611007224 */ /* 0x000fc400078e0200 */
[----:B------:R-:W-:Y:S02]  /*2540*/  IMAD R11, R7, R18, R4 ;  /* 0x00000012070b7224 */ /* 0x000fe400078e0204 */
.L_x_37:
[----:B------:R-:W1:Y:S02]  /*2550*/  LDCU UR4, c[0x0][0xb30] ;  /* 0x00016600ff0477ac */ /* 0x000e640008000800 */
[----:B-1----:R-:W-:-:S09]  /*2560*/  UISETP.NE.AND UP0, UPT, UR4, 0x1, UPT ;  /* 0x000000010400788c */ /* 0x002fd2000bf05270 */
[----:B------:R-:W-:Y:S05]  /*2570*/  BRA.U UP0, `(.L_x_38) ;  /* 0x0000000100407547 */ /* 0x000fea000b800000 */
[----:B------:R-:W1:Y:S08]  /*2580*/  LDC.64 R6, c[0x0][0xb10] ;  /* 0x0002c400ff067b82 */ /* 0x000e700000000a00 */
[----:B------:R-:W3:Y:S08]  /*2590*/  LDC.64 R4, c[0x0][0xb18] ;  /* 0x0002c600ff047b82 */ /* 0x000ef00000000a00 */
[----:B------:R-:W4:Y:S08]  /*25a0*/  LDC R8, c[0x0][0xb20] ;  /* 0x0002c800ff087b82 */ /* 0x000f300000000800 */
[----:B------:R-:W2:Y:S01]  /*25b0*/  LDC R18, c[0x0][0xb0c] ;  /* 0x0002c300ff127b82 */ /* 0x000ea20000000800 */
[----:B-1----:R-:W-:-:S05]  /*25c0*/  IMAD.HI.U32 R6, R11, R6, RZ ;  /* 0x000000060b067227 */ /* 0x002fca00078e00ff */
[----:B------:R-:W-:Y:S01]  /*25d0*/  SHF.R.U32.HI R6, RZ, R7, R6 ;  /* 0x00000007ff067219 */ /* 0x000fe20000011606 */
[----:B---3--:R-:W-:Y:S01]  /*25e0*/  IMAD.HI.U32 R5, R0, R5, RZ ;  /* 0x0000000500057227 */ /* 0x008fe200078e00ff */
[----:B------:R-:W-:-:S04]  /*25f0*/  ISETP.NE.AND P0, PT, R4, 0x1, PT ;  /* 0x000000010400780c */ /* 0x000fc80003f05270 */
[----:B----4-:R-:W-:-:S04]  /*2600*/  SHF.R.U32.HI R5, RZ, R8, R5 ;  /* 0x00000008ff057219 */ /* 0x010fc80000011605 */
[----:B------:R-:W-:Y:S02]  /*2610*/  SEL R5, R0, R5, !P0 ;  /* 0x0000000500057207 */ /* 0x000fe40004000000 */
[----:B--2---:R-:W-:-:S04]  /*2620*/  ISETP.NE.AND P1, PT, R18, 0x1, PT ;  /* 0x000000011200780c */ /* 0x004fc80003f25270 */
[----:B------:R-:W-:-:S05]  /*2630*/  SEL R6, R11, R6, !P1 ;  /* 0x000000060b067207 */ /* 0x000fca0004800000 */
[----:B------:R-:W-:Y:S02]  /*2640*/  IMAD.IADD R7, R5, 0x1, -R6 ;  /* 0x0000000105077824 */ /* 0x000fe400078e0a06 */
[----:B------:R-:W-:Y:S02]  /*2650*/  IMAD.IADD R5, R6, 0x1, -R5 ;  /* 0x0000000106057824 */ /* 0x000fe400078e0a05 */
[----:B------:R-:W-:Y:S02]  /*2660*/  IMAD R11, R7, R18, R11 ;  /* 0x00000012070b7224 */ /* 0x000fe400078e020b */
[----:B------:R-:W-:-:S07]  /*2670*/  IMAD R0, R5, R4, R0 ;  /* 0x0000000405007224 */ /* 0x000fce00078e0200 */
.L_x_38:
[----:B------:R-:W-:Y:S01]  /*2680*/  VIADD R15, R15, 0x1 ;  /* 0x000000010f0f7836 */ /* 0x000fe20000000000 */
[----:B------:R-:W-:Y:S01]  /*2690*/  PLOP3.LUT P1, PT, PT, PT, PT, 0x80, 0x8 ;  /* 0x000000000008781c */ /* 0x000fe20003f2f070 */
[----:B------:R-:W-:Y:S02]  /*26a0*/  IMAD.IADD R43, R11, 0x1, R40 ;  /* 0x000000010b2b7824 */ /* 0x000fe400078e0228 */
[----:B------:R-:W-:Y:S01]  /*26b0*/  IMAD.IADD R41, R0, 0x1, R29 ;  /* 0x0000000100297824 */ /* 0x000fe200078e021d */
[----:B------:R-:W-:-:S04]  /*26c0*/  ISETP.NE.AND P0, PT, R15, 0x2, PT ;  /* 0x000000020f00780c */ /* 0x000fc80003f05270 */
[----:B------:R-:W-:Y:S02]  /*26d0*/  SEL R5, RZ, 0x1, P0 ;  /* 0x00000001ff057807 */ /* 0x000fe40000000000 */
[----:B------:R-:W-:Y:S02]  /*26e0*/  SEL R15, R15, RZ, P0 ;  /* 0x000000ff0f0f7207 */ /* 0x000fe40000000000 */
[----:B------:R-:W-:Y:S01]  /*26f0*/  LOP3.LUT R14, R14, R5, RZ, 0x3c, !PT ;  /* 0x000000050e0e7212 */ /* 0x000fe200078e3cff */
[----:B------:R-:W-:Y:S06]  /*2700*/  @P2 BRA `(.L_x_39) ;  /* 0xffffffec00702947 */ /* 0x000fec000383ffff */
[----:B------:R-:W-:Y:S01]  /*2710*/  UIADD3 UR13, UPT, UPT, UR13, 0x18, URZ ;  /* 0x000000180d0d7890 */ /* 0x000fe2000fffe0ff */
[----:B--2---:R-:W-:-:S03]  /*2720*/  SHF.L.U32 R3, R16, 0x1f, RZ ;  /* 0x0000001f10037819 */ /* 0x004fc600000006ff */
[----:B------:R-:W-:-:S09]  /*2730*/  ULEA UR4, UR23, UR13, 0x3 ;  /* 0x0000000d17047291 */ /* 0x000fd2000f8e18ff */
[----:B------:R-:W1:Y:S02]  /*2740*/  SYNCS.PHASECHK.TRANS64.TRYWAIT P0, [UR4], R3 ;  /* 0x00000003ff0075a7 */ /* 0x000e640008001104 */
[----:B-1----:R-:W-:Y:S05]  /*2750*/  @!P0 BRA `(.L_x_40) ;  /* 0x0000003c00848947 */ /* 0x002fea0003800000 */
.L_x_105:
[----:B------:R-:W-:-:S04]  /*2760*/  UIADD3 UR4, UPT, UPT, UR23, 0x1, URZ ;  /* 0x0000000117047890 */ /* 0x000fc8000fffe0ff */
[----:B------:R-:W-:-:S04]  /*2770*/  UISETP.NE.AND UP0, UPT, UR4, 0x3, UPT ;  /* 0x000000030400788c */ /* 0x000fc8000bf05270 */
[----:B------:R-:W-:Y:S02]  /*2780*/  USEL UR6, URZ, 0x1, UP0 ;  /* 0x00000001ff067887 */ /* 0x000fe40008000000 */
[----:B------:R-:W-:-:S04]  /*2790*/  USEL UR4, UR4, URZ, UP0 ;  /* 0x000000ff04047287 */ /* 0x000fc80008000000 */
[----:B------:R-:W-:Y:S01]  /*27a0*/  ULEA UR5, UR4, UR13, 0x3 ;  /* 0x0000000d04057291 */ /* 0x000fe2000f8e18ff */
[----:B------:R-:W-:-:S04]  /*27b0*/  LOP3.LUT R16, R16, UR6, RZ, 0x3c, !PT ;  /* 0x0000000610107c12 */ /* 0x000fc8000f8e3cff */
[----:B-1----:R-:W-:-:S04]  /*27c0*/  SHF.L.U32 R3, R16, 0x1f, RZ ;  /* 0x0000001f10037819 */ /* 0x002fc800000006ff */
[----:B------:R-:W1:Y:S02]  /*27d0*/  SYNCS.PHASECHK.TRANS64.TRYWAIT P0, [UR5], R3 ;  /* 0x00000003ff0075a7 */ /* 0x000e640008001105 */
[----:B-1----:R-:W-:Y:S05]  /*27e0*/  @!P0 BRA `(.L_x_41) ;  /* 0x0000003c00788947 */ /* 0x002fea0003800000 */
.L_x_107:
[----:B------:R-:W-:-:S04]  /*27f0*/  UIADD3 UR4, UPT, UPT, UR4, 0x1, URZ ;  /* 0x0000000104047890 */ /* 0x000fc8000fffe0ff */
[----:B------:R-:W-:-:S04]  /*2800*/  UISETP.NE.AND UP0, UPT, UR4, 0x3, UPT ;  /* 0x000000030400788c */ /* 0x000fc8000bf05270 */
[----:B------:R-:W-:Y:S02]  /*2810*/  USEL UR5, URZ, 0x1, UP0 ;  /* 0x00000001ff057887 */ /* 0x000fe40008000000 */
[----:B------:R-:W-:-:S04]  /*2820*/  USEL UR4, UR4, URZ, UP0 ;  /* 0x000000ff04047287 */ /* 0x000fc80008000000 */
[----:B------:R-:W-:Y:S01]  /*2830*/  ULEA UR4, UR4, UR13, 0x3 ;  /* 0x0000000d04047291 */ /* 0x000fe2000f8e18ff */
[----:B-1----:R-:W-:-:S04]  /*2840*/  LOP3.LUT R3, R16, UR5, RZ, 0x3c, !PT ;  /* 0x0000000510037c12 */ /* 0x002fc8000f8e3cff */
[----:B------:R-:W-:Y:S01]  /*2850*/  SHF.L.U32 R3, R3, 0x1f, RZ ;  /* 0x0000001f03037819 */ /* 0x000fe200000006ff */
[----:B------:R-:W-:-:S07]  /*2860*/  IMAD.U32 R0, RZ, RZ, UR4 ;  /* 0x00000004ff007e24 */ /* 0x000fce000f8e00ff */
.L_x_42:
[----:B-1----:R1:W2:Y:S02]  /*2870*/  SYNCS.PHASECHK.TRANS64.TRYWAIT P0, [R0+URZ], R3 ;  /* 0x00000003000075a7 */ /* 0x0022a400080011ff */
[----:B--2---:R-:W-:Y:S05]  /*2880*/  @!P0 NANOSLEEP.SYNCS 0x989680 ;  /* 0x009896800000895d */ /* 0x004fea0003900000 */
[----:B------:R-:W2:Y:S02]  /*2890*/  @!P0 SYNCS.PHASECHK.TRANS64 P0, [R0+URZ], R3 ;  /* 0x00000003000085a7 */ /* 0x000ea400080010ff */
[----:B--2---:R-:W-:Y:S05]  /*28a0*/  @P0 EXIT ;  /* 0x000000000000094d */ /* 0x004fea0003800000 */
[----:B------:R-:W-:Y:S05]  /*28b0*/  BRA `(.L_x_42) ;  /* 0xfffffffc00ec7947 */ /* 0x000fea000383ffff */
.L_x_17:
[----:B------:R-:W-:-:S04]  /*28c0*/  UISETP.NE.AND UP1, UPT, UR45, URZ, UPT ;  /* 0x000000ff2d00728c */ /* 0x000fc8000bf25270 */
[----:B------:R-:W-:-:S09]  /*28d0*/  UISETP.NE.OR UP1, UPT, UR10, 0x1, UP1 ;  /* 0x000000010a00788c */ /* 0x000fd20008f25670 */
[----:B------:R-:W-:Y:S05]  /*28e0*/  BRA.U UP1, `(.L_x_43) ;  /* 0x0000000501487547 */ /* 0x000fea000b800000 */
[----:B------:R-:W-:Y:S01]  /*28f0*/  ISETP.NE.AND P2, PT, R0, RZ, PT ;  /* 0x000000ff0000720c */ /* 0x000fe20003f45270 */
[----:B------:R-:W-:Y:S01]  /*2900*/  IMAD.MOV.U32 R12, RZ, RZ, 0x1 ;  /* 0x00000001ff0c7424 */ /* 0x000fe200078e00ff */
[----:B------:R-:W-:Y:S02]  /*2910*/  CS2R R10, SRZ ;  /* 0x00000000000a7805 */ /* 0x000fe4000001ff00 */
[----:B------:R-:W-:Y:S01]  /*2920*/  CS2R R8, SRZ ;  /* 0x0000000000087805 */ /* 0x000fe2000001ff00 */
[----:B------:R-:W-:Y:S01]  /*2930*/  UMOV UR6, 0x400 ;  /* 0x0000040000067882 */ /* 0x000fe20000000000 */
[----:B------:R-:W-:Y:S01]  /*2940*/  UMOV UR5, URZ ;  /* 0x000000ff00057c82 */ /* 0x000fe20008000000 */
[----:B------:R-:W-:-:S12]  /*2950*/  ULEA UR6, UR45, UR6, 0x18 ;  /* 0x000000062d067291 */ /* 0x000fd8000f8ec0ff */
.L_x_47:
[----:B---3--:R-:W-:Y:S02]  /*2960*/  LEA R2, R8, UR6, 0x3 ;  /* 0x0000000608027c11 */ /* 0x008fe4000f8e18ff */
[----:B------:R-:W-:-:S03]  /*2970*/  SHF.L.U32 R5, R9, 0x1f, RZ ;  /* 0x0000001f09057819 */ /* 0x000fc600000006ff */
[----:B------:R-:W-:Y:S01]  /*2980*/  VIADD R4, R2, 0xd0 ;  /* 0x000000d002047836 */ /* 0x000fe20000000000 */
[----:B------:R-:W1:Y:S02]  /*2990*/  SYNCS.PHASECHK.TRANS64.TRYWAIT P0, [R2+URZ+0xc0], R5 ;  /* 0x0000c005020075a7 */ /* 0x000e6400080011ff */
[----:B-1----:R-:W-:Y:S05]  /*29a0*/  @!P0 BRA `(.L_x_44) ;  /* 0x0000003c00208947 */ /* 0x002fea0003800000 */
.L_x_108:
[----:B------:R-:W-:Y:S01]  /*29b0*/  ULEA UR4, UR5, UR6, 0x3 ;  /* 0x0000000605047291 */ /* 0x000fe2000f8e18ff */
[----:B------:R-:W-:Y:S02]  /*29c0*/  PRMT R4, RZ, 0x654, R4 ;  /* 0x00000654ff047816 */ /* 0x000fe40000000004 */
[----:B-1----:R-:W-:Y:S01]  /*29d0*/  SHF.L.U32 R5, R12, 0x1f, RZ ;  /* 0x0000001f0c057819 */ /* 0x002fe200000006ff */
[----:B------:R-:W-:Y:S01]  /*29e0*/  UIADD3 UR7, UPT, UPT, UR4, 0x60, URZ ;  /* 0x0000006004077890 */ /* 0x000fe2000fffe0ff */
[----:B------:R1:W-:Y:S05]  /*29f0*/  SYNCS.ARRIVE.TRANS64.RED.A1T0 RZ, [R4+URZ], RZ ;  /* 0x000000ff04ff79a7 */ /* 0x0003ea00081004ff */
[----:B------:R-:W-:Y:S01]  /*2a00*/  IMAD.U32 R7, RZ, RZ, UR7 ;  /* 0x00000007ff077e24 */ /* 0x000fe2000f8e00ff */
[----:B------:R-:W2:Y:S04]  /*2a10*/  SYNCS.PHASECHK.TRANS64.TRYWAIT P0, [UR4+0x70], R5 ;  /* 0x00007005ff0075a7 */ /* 0x000ea80008001104 */
[----:B------:R-:W-:Y:S01]  /*2a20*/  PRMT R6, R0, 0x654, R7 ;  /* 0x0000065400067816 */ /* 0x000fe20000000007 */
[----:B-1----:R-:W-:Y:S01]  /*2a30*/  @!P2 IMAD.MOV.U32 R4, RZ, RZ, 0x10 ;  /* 0x00000010ff04a424 */ /* 0x002fe200078e00ff */
[----:B--2---:R-:W-:Y:S06]  /*2a40*/  @!P0 BRA `(.L_x_45) ;  /* 0x0000003c000c8947 */ /* 0x004fec0003800000 */
.L_x_110:
[----:B------:R-:W-:Y:S01]  /*2a50*/  ULEA UR8, UR5, UR6, 0x4 ;  /* 0x0000000605087291 */ /* 0x000fe2000f8e20ff */
[----:B------:R-:W-:Y:S01]  /*2a60*/  SEL R3, R6, R3, !P2 ;  /* 0x0000000306037207 */ /* 0x000fe20005000000 */
[----:B------:R-:W-:Y:S01]  /*2a70*/  UIADD3 UR9, UPT, UPT, UR4, 0x60, URZ ;  /* 0x0000006004097890 */ /* 0x000fe2000fffe0ff */
[----:B-1----:R-:W-:Y:S01]  /*2a80*/  LEA R2, R11, UR6, 0x3 ;  /* 0x000000060b027c11 */ /* 0x002fe2000f8e18ff */
[----:B------:R-:W-:Y:S01]  /*2a90*/  UIADD3 UR8, UPT, UPT, UR8, 0xf0, URZ ;  /* 0x000000f008087890 */ /* 0x000fe2000fffe0ff */
[----:B------:R-:W-:Y:S01]  /*2aa0*/  SHF.L.U32 R5, R10, 0x1f, RZ ;  /* 0x0000001f0a057819 */ /* 0x000fe200000006ff */
[----:B------:R1:W-:Y:S01]  /*2ab0*/  @!P2 SYNCS.ARRIVE.TRANS64.RED RZ, [R3+URZ], R4 ;  /* 0x0000000403ffa9a7 */ /* 0x0003e200080004ff */
[----:B------:R-:W-:Y:S01]  /*2ac0*/  UIADD3 UR4, UPT, UPT, UR5, 0x1, URZ ;  /* 0x0000000105047890 */ /* 0x000fe2000fffe0ff */
[----:B------:R-:W-:-:S03]  /*2ad0*/  VIADD R8, R8, 0x1 ;  /* 0x0000000108087836 */ /* 0x000fc60000000000 */
[----:B------:R-:W-:Y:S02]  /*2ae0*/  UISETP.NE.AND UP0, UPT, UR4, 0x2, UPT ;  /* 0x000000020400788c */ /* 0x000fe4000bf05270 */
[----:B------:R-:W-:Y:S06]  /*2af0*/  UGETNEXTWORKID.BROADCAST [UR8], [UR9] ;  /* 0x00000000080073ca */ /* 0x000fec0008000100 */
[----:B------:R-:W-:Y:S01]  /*2b00*/  USEL UR7, URZ, 0x1, UP0 ;  /* 0x00000001ff077887 */ /* 0x000fe20008000000 */
[----:B------:R-:W-:Y:S01]  /*2b10*/  ISETP.NE.AND P0, PT, R8, 0x2, PT ;  /* 0x000000020800780c */ /* 0x000fe20003f05270 */
[----:B------:R-:W-:Y:S01]  /*2b20*/  USEL UR5, UR4, URZ, UP0 ;  /* 0x000000ff04057287 */ /* 0x000fe20008000000 */
[----:B------:R-:W2:Y:S03]  /*2b30*/  SYNCS.PHASECHK.TRANS64.TRYWAIT P1, [R2+URZ+0x60], R5 ;  /* 0x00006005020075a7 */ /* 0x000ea600080211ff */
[----:B------:R-:W-:Y:S01]  /*2b40*/  LOP3.LUT R12, R12, UR7, RZ, 0x3c, !PT ;  /* 0x000000070c0c7c12 */ /* 0x000fe2000f8e3cff */
[----:B-12---:R-:W-:Y:S07]  /*2b50*/  @!P1 BRA `(.L_x_46) ;  /* 0x0000003800e09947 */ /* 0x006fee0003800000 */
.L_x_111:
[C---:B------:R-:W-:Y:S01]  /*2b60*/  LEA R4, R11.reuse, UR6, 0x4 ;  /* 0x000000060b047c11 */ /* 0x040fe2000f8e20ff */
[----:B-1----:R-:W-:Y:S01]  /*2b70*/  VIADD R2, R2, 0x70 ;  /* 0x0000007002027836 */ /* 0x002fe20000000000 */
[----:B------:R-:W-:Y:S01]  /*2b80*/  SEL R8, R8, RZ, P0 ;  /* 0x000000ff08087207 */ /* 0x000fe20000000000 */
[----:B------:R-:W-:-:S03]  /*2b90*/  VIADD R11, R11, 0x1 ;  /* 0x000000010b0b7836 */ /* 0x000fc60000000000 */
[----:B------:R-:W1:Y:S01]  /*2ba0*/  LDS.128 R4, [R4+0xf0] ;  /* 0x0000f00004047984 */ /* 0x000e620000000c00 */
[----:B------:R-:W-:Y:S02]  /*2bb0*/  PRMT R2, RZ, 0x654, R2 ;  /* 0x00000654ff027816 */ /* 0x000fe40000000002 */
[C---:B------:R-:W-:Y:S01]  /*2bc0*/  ISETP.NE.AND P1, PT, R11.reuse, 0x2, PT ;  /* 0x000000020b00780c */ /* 0x040fe20003f25270 */
[----:B------:R-:W-:Y:S01]  /*2bd0*/  @!PT LDS RZ, [RZ] ;  /* 0x00000000fffff984 */ /* 0x000fe20000000800 */
[----:B------:R-:W-:Y:S01]  /*2be0*/  @!PT LDS RZ, [RZ] ;  /* 0x00000000fffff984 */ /* 0x000fe20000000800 */
[----:B------:R-:W-:Y:S01]  /*2bf0*/  @!PT LDS RZ, [RZ] ;  /* 0x00000000fffff984 */ /* 0x000fe20000000800 */
[----:B------:R-:W-:Y:S01]  /*2c00*/  @!PT LDS RZ, [RZ] ;  /* 0x00000000fffff984 */ /* 0x000fe20000000800 */
[----:B------:R2:W-:Y:S06]  /*2c10*/  MEMBAR.ALL.CTA ;  /* 0x0000000000007992 */ /* 0x0005ec0000008000 */
[----:B--2---:R-:W2:Y:S01]  /*2c20*/  FENCE.VIEW.ASYNC.S ;  /* 0x00000000000073c6 */ /* 0x004ea20000000000 */
[----:B------:R-:W-:Y:S01]  /*2c30*/  SEL R11, R11, RZ, P1 ;  /* 0x000000ff0b0b7207 */ /* 0x000fe20000800000 */
[----:B--2---:R2:W-:Y:S01]  /*2c40*/  SYNCS.ARRIVE.TRANS64.RED.A1T0 RZ, [R2+URZ], RZ ;  /* 0x000000ff02ff79a7 */ /* 0x0045e200081004ff */
[----:B-1----:R-:W-:-:S02]  /*2c50*/  LOP3.LUT P3, RZ, R6, 0x1, RZ, 0xc0, !PT ;  /* 0x0000000106ff7812 */ /* 0x002fc4000786c0ff */
[----:B------:R-:W-:-:S04]  /*2c60*/  SEL R5, RZ, 0x1, P1 ;  /* 0x00000001ff057807 */ /* 0x000fc80000800000 */
[----:B------:R-:W-:Y:S02]  /*2c70*/  LOP3.LUT R10, R10, R5, RZ, 0x3c, !PT ;  /* 0x000000050a0a7212 */ /* 0x000fe400078e3cff */
[----:B--2---:R-:W-:-:S04]  /*2c80*/  SEL R2, RZ, 0x1, P0 ;  /* 0x00000001ff027807 */ /* 0x004fc80000000000 */
[----:B------:R-:W-:Y:S01]  /*2c90*/  LOP3.LUT R9, R9, R2, RZ, 0x3c, !PT ;  /* 0x0000000209097212 */ /* 0x000fe200078e3cff */
[----:B------:R-:W-:Y:S06]  /*2ca0*/  @P3 BRA `(.L_x_47) ;  /* 0xfffffffc002c3947 */ /* 0x000fec000383ffff */
[----:B------:R-:W-:Y:S01]  /*2cb0*/  ULEA UR4, UR5, UR6, 0x3 ;  /* 0x0000000605047291 */ /* 0x000fe2000f8e18ff */
[----:B------:R-:W-:-:S08]  /*2cc0*/  SHF.L.U32 R3, R12, 0x1f, RZ ;  /* 0x0000001f0c037819 */ /* 0x000fd000000006ff */
[----:B------:R-:W1:Y:S02]  /*2cd0*/  SYNCS.PHASECHK.TRANS64 P0, [UR4+0x70], R3 ;  /* 0x00007003ff0075a7 */ /* 0x000e640008001004 */
[----:B-1----:R-:W-:Y:S05]  /*2ce0*/  @P0 BRA `(.L_x_48) ;  /* 0x0000000000080947 */ /* 0x002fea0003800000 */
[----:B------:R-:W1:Y:S02]  /*2cf0*/  SYNCS.PHASECHK.TRANS64.TRYWAIT P0, [UR4+0x70], R3 ;  /* 0x00007003ff0075a7 */ /* 0x000e640008001104 */
[----:B-1----:R-:W-:Y:S05]  /*2d00*/  @!P0 BRA `(.L_x_49) ;  /* 0x0000003800888947 */ /* 0x002fea0003800000 */
.L_x_48:
[----:B------:R-:W-:-:S04]  /*2d10*/  UIADD3 UR7, UPT, UPT, UR5, 0x1, URZ ;  /* 0x0000000105077890 */ /* 0x000fc8000fffe0ff */
[----:B------:R-:W-:-:S04]  /*2d20*/  UISETP.NE.AND UP0, UPT, UR7, 0x2, UPT ;  /* 0x000000020700788c */ /* 0x000fc8000bf05270 */
[----:B------:R-:W-:Y:S02]  /*2d30*/  USEL UR8, URZ, 0x1, UP0 ;  /* 0x00000001ff087887 */ /* 0x000fe40008000000 */
[----:B------:R-:W-:-:S04]  /*2d40*/  USEL UR7, UR7, URZ, UP0 ;  /* 0x000000ff07077287 */ /* 0x000fc80008000000 */
[----:B------:R-:W-:Y:S01]  /*2d50*/  ULEA UR7, UR7, UR6, 0x3 ;  /* 0x0000000607077291 */ /* 0x000fe2000f8e18ff */
[----:B-1----:R-:W-:-:S04]  /*2d60*/  LOP3.LUT R3, R12, UR8, RZ, 0x3c, !PT ;  /* 0x000000080c037c12 */ /* 0x002fc8000f8e3cff */
[----:B------:R-:W-:-:S04]  /*2d70*/  SHF.L.U32 R0, R3, 0x1f, RZ ;  /* 0x0000001f03007819 */ /* 0x000fc800000006ff */
[----:B------:R-:W1:Y:S02]  /*2d80*/  SYNCS.PHASECHK.TRANS64 P0, [UR7+0x70], R0 ;  /* 0x00007000ff0075a7 */ /* 0x000e640008001007 */
[----:B-1----:R-:W-:Y:S05]  /*2d90*/  @P0 EXIT ;  /* 0x000000000000094d */ /* 0x002fea0003800000 */
[----:B------:R-:W-:Y:S02]  /*2da0*/  SHF.L.U32 R3, R3, 0x1f, RZ ;  /* 0x0000001f03037819 */ /* 0x000fe400000006ff */
[----:B------:R-:W-:-:S07]  /*2db0*/  MOV R0, UR7 ;  /* 0x0000000700007c02 */ /* 0x000fce0008000f00 */
.L_x_50:
[----:B-1----:R1:W2:Y:S02]  /*2dc0*/  SYNCS.PHASECHK.TRANS64.TRYWAIT P0, [R0+URZ+0x70], R3 ;  /* 0x00007003000075a7 */ /* 0x0022a400080011ff */
[----:B--2---:R-:W-:Y:S05]  /*2dd0*/  @!P0 NANOSLEEP.SYNCS 0x989680 ;  /* 0x009896800000895d */ /* 0x004fea0003900000 */
[----:B------:R-:W2:Y:S02]  /*2de0*/  @!P0 SYNCS.PHASECHK.TRANS64 P0, [R0+URZ+0x70], R3 ;  /* 0x00007003000085a7 */ /* 0x000ea400080010ff */
[----:B--2---:R-:W-:Y:S05]  /*2df0*/  @P0 EXIT ;  /* 0x000000000000094d */ /* 0x004fea0003800000 */
[----:B------:R-:W-:Y:S05]  /*2e00*/  BRA `(.L_x_50) ;  /* 0xfffffffc00ec7947 */ /* 0x000fea000383ffff */
.L_x_43:
[----:B------:R-:W-:-:S09]  /*2e10*/  UISETP.NE.AND UP1, UPT, UR10, URZ, UPT ;  /* 0x000000ff0a00728c */ /* 0x000fd2000bf25270 */
[----:B------:R-:W-:Y:S05]  /*2e20*/  BRA.U UP1, `(.L_x_51) ;  /* 0x0000001501047547 */ /* 0x000fea000b800000 */
[----:B------:R-:W-:Y:S01]  /*2e30*/  UMOV UR4, 0x40 ;  /* 0x0000004000047882 */ /* 0x000fe20000000000 */
[----:B------:R-:W-:Y:S01]  /*2e40*/  NOP ;  /* 0x0000000000007918 */ /* 0x000fe20000000000 */
[----:B------:R-:W-:Y:S01]  /*2e50*/  ULEA UR5, UR45, UR4, 0x18 ;  /* 0x000000042d057291 */ /* 0x000fe2000f8ec0ff */
[----:B------:R-:W-:Y:S02]  /*2e60*/  UMOV UR6, 0x400 ;  /* 0x0000040000067882 */ /* 0x000fe40000000000 */
[----:B------:R-:W-:-:S06]  /*2e70*/  ULEA UR6, UR45, UR6, 0x18 ;  /* 0x000000062d067291 */ /* 0x000fcc000f8ec0ff */
[----:B------:R-:W1:Y:S02]  /*2e80*/  LDS.U8 R0, [UR5+0x1c] ;  /* 0x00001c05ff007984 */ /* 0x000e640008000000 */
[----:B-1----:R-:W-:-:S13]  /*2e90*/  ISETP.NE.AND P0, PT, R0, RZ, PT ;  /* 0x000000ff0000720c */ /* 0x002fda0003f05270 */
[----:B------:R-:W-:Y:S05]  /*2ea0*/  @P0 BRA `(.L_x_52) ;  /* 0x0000000000580947 */ /* 0x000fea0003800000 */
[----:B------:R-:W-:-:S13]  /*2eb0*/  ELECT P0, URZ, PT ;  /* 0x0000000000ff782f */ /* 0x000fda0003800000 */
[----:B------:R-:W-:Y:S05]  /*2ec0*/  @!P0 BRA `(.L_x_53) ;  /* 0x0000000000608947 */ /* 0x000fea0003800000 */
[----:B------:R-:W-:Y:S01]  /*2ed0*/  UMOV UR4, 0x10 ;  /* 0x0000001000047882 */ /* 0x000fe20000000000 */
[----:B------:R-:W-:Y:S01]  /*2ee0*/  HFMA2 R0, -RZ, RZ, 0, 5.9604644775390625e-08 ;  /* 0x00000001ff007431 */ /* 0x000fe200000001ff */
[----:B---3--:R-:W-:-:S03]  /*2ef0*/  MOV R2, 0xffff ;  /* 0x0000ffff00027802 */ /* 0x008fc60000000f00 */
[----:B------:R-:W-:Y:S04]  /*2f00*/  DEPBAR.LE SB1, 0x36 ;  /* 0x00009d800000791a */ /* 0x000fe80000000000 */
[----:B------:R-:W1:Y:S02]  /*2f10*/  UTCATOMSWS.FIND_AND_SET.ALIGN UP0, UR4, UR4 ;  /* 0x00000004000475e3 */ /* 0x000e640008000800 */
[----:B-1----:R-:W-:Y:S01]  /*2f20*/  MOV R3, UR4 ;  /* 0x0000000400037c02 */ /* 0x002fe20008000f00 */
[----:B------:R-:W-:Y:S06]  /*2f30*/  BRA.U UP0, `(.L_x_54) ;  /* 0x0000000100187547 */ /* 0x000fec000b800000 */
.L_x_55:
[----:B------:R-:W-:Y:S05]  /*2f40*/  NANOSLEEP 0x64 ;  /* 0x000000640000795d */ /* 0x000fea0003800000 */
[----:B------:R-:W-:-:S05]  /*2f50*/  UMOV UR4, 0x10 ;  /* 0x0000001000047882 */ /* 0x000fca0000000000 */
[----:B------:R-:W-:Y:S04]  /*2f60*/  DEPBAR.LE SB1, 0x36 ;  /* 0x00009d800000791a */ /* 0x000fe80000000000 */
[----:B------:R-:W1:Y:S02]  /*2f70*/  UTCATOMSWS.FIND_AND_SET.ALIGN UP0, UR4, UR4 ;  /* 0x00000004000475e3 */ /* 0x000e640008000800 */
[----:B-1----:R-:W-:Y:S01]  /*2f80*/  MOV R3, UR4 ;  /* 0x0000000400037c02 */ /* 0x002fe20008000f00 */
[----:B------:R-:W-:Y:S05]  /*2f90*/  BRA.U !UP0, `(.L_x_55) ;  /* 0xfffffffd08e87547 */ /* 0x000fea000b83ffff */
.L_x_54:
[-C--:B------:R-:W-:Y:S02]  /*2fa0*/  SHF.L.U32 R2, R2, R3.reuse, RZ ;  /* 0x0000000302027219 */ /* 0x080fe400000006ff */
[----:B------:R-:W-:Y:S01]  /*2fb0*/  SHF.L.U32 R0, R0, R3, RZ ;  /* 0x0000000300007219 */ /* 0x000fe200000006ff */
[----:B------:R-:W-:Y:S02]  /*2fc0*/  IMAD.SHL.U32 R3, R3, 0x20, RZ ;  /* 0x0000002003037824 */ /* 0x000fe400078e00ff */
[----:B------:R1:W-:Y:S04]  /*2fd0*/  ATOMS.OR RZ, [UR5+0x14], R2 ;  /* 0x00001402ffff798c */ /* 0x0003e8000b000005 */
[----:B------:R1:W-:Y:S04]  /*2fe0*/  ATOMS.OR RZ, [UR5+0x18], R0 ;  /* 0x00001800ffff798c */ /* 0x0003e8000b000005 */
[----:B------:R1:W-:Y:S01]  /*2ff0*/  STS [UR6+0x110], R3 ;  /* 0x00011003ff007988 */ /* 0x0003e20008000806 */
[----:B------:R-:W-:Y:S05]  /*3000*/  BRA `(.L_x_53) ;  /* 0x0000000000107947 */ /* 0x000fea0003800000 */
.L_x_52:
[----:B------:R-:W-:Y:S02]  /*3010*/  MOV R0, 0xffffffff ;  /* 0xffffffff00007802 */ /* 0x000fe40000000f00 */
[----:B---3--:R-:W-:-:S03]  /*3020*/  MOV R2, 0x3050 ;  /* 0x0000305000027802 */ /* 0x008fc60000000f00 */
[----:B------:R1:W-:Y:S04]  /*3030*/  STS [UR6+0x110], R0 ;  /* 0x00011000ff007988 */ /* 0x0003e80008000806 */
[----:B-1---5:R-:W-:Y:S05]  /*3040*/  CALL.REL.NOINC `($__internal_1_$__cuda_sm10x_tcgen05_guardrail_trap_phase_invalid_during_alloc) ;  /* 0x0000003c00247944 */ /* 0x022fea0003c00000 */
.L_x_53:
[----:B------:R-:W-:Y:S05]  /*3050*/  WARPSYNC.ALL ;  /* 0x0000000000007948 */ /* 0x000fea0003800000 */
[----:B------:R-:W2:Y:S01]  /*3060*/  S2UR UR4, SR_CgaCtaId ;  /* 0x00000000000479c3 */ /* 0x000ea20000008800 */
[----:B------:R-:W-:Y:S01]  /*3070*/  UMOV UR70, 0x400 ;  /* 0x0000040000467882 */ /* 0x000fe20000000000 */
[----:B------:R-:W-:-:S06]  /*3080*/  NOP ;  /* 0x0000000000007918 */ /* 0x000fcc0000000000 */
[----:B------:R-:W-:Y:S06]  /*3090*/  BAR.ARV 0x6, 0xa0 ;  /* 0x0182800000007b1d */ /* 0x000fec0000002000 */
[----:B------:R-:W4:Y:S01]  /*30a0*/  LDCU UR5, c[0x0][0x38c] ;  /* 0x00007180ff0577ac */ /* 0x000f220008000800 */
[----:B------:R-:W-:Y:S01]  /*30b0*/  IMAD.MOV.U32 R11, RZ, RZ, 0x1 ;  /* 0x00000001ff0b7424 */ /* 0x000fe200078e00ff */
[----:B------:R-:W-:Y:S01]  /*30c0*/  CS2R R8, SRZ ;  /* 0x0000000000087805 */ /* 0x000fe2000001ff00 */
[----:B------:R-:W-:Y:S01]  /*30d0*/  IMAD.MOV.U32 R10, RZ, RZ, RZ ;  /* 0x000000ffff0a7224 */ /* 0x000fe200078e00ff */
[----:B------:R-:W3:Y:S01]  /*30e0*/  LDCU UR7, c[0x0][0x38c] ;  /* 0x00007180ff0777ac */ /* 0x000ee20008000800 */
[----:B------:R-:W-:Y:S01]  /*30f0*/  UMOV UR9, URZ ;  /* 0x000000ff00097c82 */ /* 0x000fe20008000000 */
[----:B------:R-:W-:Y:S01]  /*3100*/  UMOV UR76, 0x0 ;  /* 0x00000000004c7882 */ /* 0x000fe20000000000 */
[----:B--2---:R-:W-:Y:S01]  /*3110*/  ULEA UR70, UR4, UR70, 0x18 ;  /* 0x0000004604467291 */ /* 0x004fe2000f8ec0ff */
[----:B------:R-:W-:-:S02]  /*3120*/  UMOV UR77, 0x8020010 ;  /* 0x08020010004d7882 */ /* 0x000fc40000000000 */
[----:B------:R-:W-:Y:S01]  /*3130*/  UMOV UR4, URZ ;  /* 0x000000ff00047c82 */ /* 0x000fe20008000000 */
[----:B------:R-:W-:Y:S01]  /*3140*/  UIADD3 UR6, UPT, UPT, UR70, 0x31200, URZ ;  /* 0x0003120046067890 */ /* 0x000fe2000fffe0ff */
[----:B------:R-:W-:Y:S01]  /*3150*/  IMAD.U32 R15, RZ, RZ, UR4 ;  /* 0x00000004ff0f7e24 */ /* 0x000fe2000f8e00ff */
[----:B------:R-:W-:Y:S01]  /*3160*/  UMOV UR74, 0x0 ;  /* 0x00000000004a7882 */ /* 0x000fe20000000000 */
[----:B------:R-:W-:Y:S01]  /*3170*/  UMOV UR75, 0x8020010 ;  /* 0x08020010004b7882 */ /* 0x000fe20000000000 */
[----:B----4-:R-:W-:Y:S01]  /*3180*/  UIADD3 UR5, UPT, UPT, UR5, 0xff, URZ ;  /* 0x000000ff05057890 */ /* 0x010fe2000fffe0ff */
[----:B-1----:R-:W1:Y:S03]  /*3190*/  LDS R0, [UR70+0x110] ;  /* 0x00011046ff007984 */ /* 0x002e660008000800 */
[----:B------:R-:W-:Y:S02]  /*31a0*/  USHF.R.S32.HI UR4, URZ, 0x1f, UR5 ;  /* 0x0000001fff047899 */ /* 0x000fe40008011405 */
[----:B---3--:R-:W-:-:S02]  /*31b0*/  UISETP.GE.AND UP3, UPT, UR7, 0x1, UPT ;  /* 0x000000010700788c */ /* 0x008fc4000bf66270 */
[----:B------:R-:W-:Y:S02]  /*31c0*/  ULEA.HI UR4, UR4, UR5, URZ, 0x8 ;  /* 0x0000000504047291 */ /* 0x000fe4000f8f40ff */
[----:B------:R-:W-:Y:S02]  /*31d0*/  UIADD3 UR5, UPT, UPT, UR70, 0x1200, URZ ;  /* 0x0000120046057890 */ /* 0x000fe4000fffe0ff */
[----:B------:R-:W-:Y:S02]  /*31e0*/  USHF.R.S32.HI UR8, URZ, 0x8, UR4 ;  /* 0x00000008ff087899 */ /* 0x000fe40008011404 */
[----:B------:R-:W-:Y:S02]  /*31f0*/  USHF.R.U32.HI UR4, URZ, 0x4, UR6 ;  /* 0x00000004ff047899 */ /* 0x000fe40008011606 */
[----:B------:R-:W-:Y:S02]  /*3200*/  UISETP.LT.AND UP0, UPT, UR8, 0x1, UPT ;  /* 0x000000010800788c */ /* 0x000fe4000bf01270 */
[----:B------:R-:W-:Y:S01]  /*3210*/  IMAD.U32 R12, RZ, RZ, UR8 ;  /* 0x00000008ff0c7e24 */ /* 0x000fe2000f8e00ff */
[----:B------:R-:W-:-:S02]  /*3220*/  ULOP3.LUT UR4, UR4, 0x3fff, URZ, 0xc0, !UPT ;  /* 0x00003fff04047892 */ /* 0x000fc4000f8ec0ff */
[----:B------:R-:W-:Y:S02]  /*3230*/  USEL UR6, UR8, 0x1, !UP0 ;  /* 0x0000000108067887 */ /* 0x000fe4000c000000 */
[----:B------:R-:W-:Y:S02]  /*3240*/  ULOP3.LUT UR73, UR4, 0x10000, URZ, 0xfc, !UPT ;  /* 0x0001000004497892 */ /* 0x000fe4000f8efcff */
[----:B------:R-:W-:Y:S02]  /*3250*/  UIADD3 UR4, UPT, UPT, -UR6, URZ, URZ ;  /* 0x000000ff06047290 */ /* 0x000fe4000fffe1ff */
[----:B------:R-:W-:-:S04]  /*3260*/  USHF.R.U32.HI UR5, URZ, 0x4, UR5 ;  /* 0x00000004ff057899 */ /* 0x000fc80008011605 */
[----:B------:R-:W-:Y:S01]  /*3270*/  ULOP3.LUT UR5, UR5, 0x3fff, URZ, 0xc0, !UPT ;  /* 0x00003fff05057892 */ /* 0x000fe2000f8ec0ff */
[----:B------:R-:W-:-:S03]  /*3280*/  MOV R14, UR4 ;  /* 0x00000004000e7c02 */ /* 0x000fc60008000f00 */
[----:B------:R-:W-:Y:S01]  /*3290*/  ULOP3.LUT UR72, UR5, 0x10000, URZ, 0xfc, !UPT ;  /* 0x0001000005487892 */ /* 0x000fe2000f8efcff */
[----:B-1----:R-:W-:-:S13]  /*32a0*/  R2UR UR8, R0 ;  /* 0x00000000000872ca */ /* 0x002fda00000e0000 */
[----:B------:R-:W-:-:S07]  /*32b0*/  MOV R16, UR8 ;  /* 0x0000000800107c02 */ /* 0x000fce0008000f00 */
.L_x_62:
[----:B------:R-:W-:Y:S02]  /*32c0*/  LEA R0, R10, UR70, 0x3 ;  /* 0x000000460a007c11 */ /* 0x000fe4000f8e18ff */
[----:B------:R-:W-:Y:S02]  /*32d0*/  SHF.L.U32 R5, R9, 0x1f, RZ ;  /* 0x0000001f09057819 */ /* 0x000fe400000006ff */
[----:B------:R-:W-:Y:S01]  /*32e0*/  PLOP3.LUT P0, PT, PT, PT, UP3, 0x80, 0x8 ;  /* 0x000000000008781c */ /* 0x000fe20003f0f038 */
[----:B------:R-:W-:Y:S01]  /*32f0*/  VIADD R3, R0, 0x70 ;  /* 0x0000007000037836 */ /* 0x000fe20000000000 */
[----:B-1----:R-:W1:Y:S02]  /*3300*/  SYNCS.PHASECHK.TRANS64.TRYWAIT P1, [R0+URZ+0x60], R5 ;  /* 0x00006005000075a7 */ /* 0x002e6400080211ff */
[----:B-1----:R-:W-:Y:S09]  /*3310*/  @!P1 BRA `(.L_x_56) ;  /* 0x00000034001c9947 */ /* 0x002ff20003800000 */
.L_x_113:
[----:B------:R-:W-:Y:S01]  /*3320*/  LEA R4, R10, UR70, 0x4 ;  /* 0x000000460a047c11 */ /* 0x000fe2000f8e20ff */
[----:B------:R-:W-:Y:S01]  /*3330*/  @UP3 ULEA UR4, UR9, UR70, 0x3 ;  /* 0x0000004609043291 */ /* 0x000fe2000f8e18ff */
[----:B------:R-:W-:Y:S02]  /*3340*/  R2UR UR5, R15 ;  /* 0x000000000f0572ca */ /* 0x000fe400000e0000 */
[----:B------:R-:W-:Y:S02]  /*3350*/  PLOP3.LUT P1, PT, PT, PT, PT, 0x80, 0x8 ;  /* 0x000000000008781c */ /* 0x000fe40003f2f070 */
[----:B-1----:R-:W1:Y:S01]  /*3360*/  LDS.128 R4, [R4+0xf0] ;  /* 0x0000f00004047984 */ /* 0x002e620000000c00 */
[----:B------:R-:W-:Y:S02]  /*3370*/  PRMT R3, RZ, 0x654, R3 ;  /* 0x00000654ff037816 */ /* 0x000fe40000000003 */
[----:B------:R-:W-:Y:S01]  /*3380*/  @P0 SHF.L.U32 R2, R8, 0x1f, RZ ;  /* 0x0000001f08020819 */ /* 0x000fe200000006ff */
[----:B------:R-:W-:Y:S01]  /*3390*/  @!PT LDS RZ, [RZ] ;  /* 0x00000000fffff984 */ /* 0x000fe20000000800 */
[----:B------:R-:W-:Y:S01]  /*33a0*/  @!PT LDS RZ, [RZ] ;  /* 0x00000000fffff984 */ /* 0x000fe20000000800 */
[----:B------:R-:W-:Y:S01]  /*33b0*/  @!PT LDS RZ, [RZ] ;  /* 0x00000000fffff984 */ /* 0x000fe20000000800 */
[----:B------:R-:W-:Y:S01]  /*33c0*/  @!PT LDS RZ, [RZ] ;  /* 0x00000000fffff984 */ /* 0x000fe20000000800 */
[----:B------:R2:W-:Y:S06]  /*33d0*/  MEMBAR.ALL.CTA ;  /* 0x0000000000007992 */ /* 0x0005ec0000008000 */
[----:B--2---:R-:W2:Y:S01]  /*33e0*/  FENCE.VIEW.ASYNC.S ;  /* 0x00000000000073c6 */ /* 0x004ea20000000000 */
[----:B------:R-:W-:-:S02]  /*33f0*/  SHF.L.U32 R0, R11, 0x1f, RZ ;  /* 0x0000001f0b007819 */ /* 0x000fc400000006ff */
[----:B------:R-:W-:Y:S01]  /*3400*/  R2UR UR6, R16 ;  /* 0x00000000100672ca */ /* 0x000fe200000e0000 */
[----:B------:R-:W-:-:S06]  /*3410*/  ULEA UR7, UR5, UR70, 0x3 ;  /* 0x0000004605077291 */ /* 0x000fcc000f8e18ff */
[----:B------:R-:W-:-:S06]  /*3420*/  IMAD.U32 R13, RZ, RZ, UR7 ;  /* 0x00000007ff0d7e24 */ /* 0x000fcc000f8e00ff */
[----:B------:R-:W-:Y:S01]  /*3430*/  ULEA UR8, UR5, UR6, 0x3 ;  /* 0x0000000605087291 */ /* 0x000fe2000f8e18ff */
[----:B--2---:R2:W-:Y:S01]  /*3440*/  SYNCS.ARRIVE.TRANS64.RED.A1T0 RZ, [R3+URZ], RZ ;  /* 0x000000ff03ff79a7 */ /* 0x0045e200081004ff */
[----:B------:R2:W3:Y:S01]  /*3450*/  @P0 SYNCS.PHASECHK.TRANS64.TRYWAIT P1, [UR4], R2 ;  /* 0x00000002ff0005a7 */ /* 0x0004e20008021104 */
[----:B------:R-:W4:Y:S02]  /*3460*/  SYNCS.PHASECHK.TRANS64.TRYWAIT P0, [UR7+0xa0], R0 ;  /* 0x0000a000ff0075a7 */ /* 0x000f240008001107 */
[----:B-1234-:R-:W-:Y:S07]  /*3470*/  @!P0 BRA `(.L_x_57) ;  /* 0x0000003000d88947 */ /* 0x01efee0003800000 */
.L_x_115:
[----:B------:R-:W-:Y:S01]  /*3480*/  IADD3 R10, PT, PT, R10, 0x1, RZ ;  /* 0x000000010a0a7810 */ /* 0x000fe20007ffe0ff */
[----:B------:R-:W-:Y:S06]  /*3490*/  BRA.U !UP3, `(.L_x_58) ;  /* 0x000000050bec7547 */ /* 0x000fec000b800000 */
[----:B------:R-:W-:Y:S01]  /*34a0*/  R2UR UR69, R14 ;  /* 0x000000000e4572ca */ /* 0x000fe200000e0000 */
[----:B------:R-:W-:Y:S01]  /*34b0*/  UPLOP3.LUT UP4, UPT, UPT, UPT, UPT, 0x40, 0x4 ;  /* 0x000000000004789c */ /* 0x000fe20003f8e870 */
[----:B------:R-:W-:Y:S01]  /*34c0*/  R2UR UR68, R12 ;  /* 0x000000000c4472ca */ /* 0x000fe200000e0000 */
[----:B------:R-:W-:-:S14]  /*34d0*/  UMOV UR7, UR9 ;  /* 0x0000000900077c82 */ /* 0x000fdc0008000000 */
.L_x_61:
[----:B------:R-:W-:Y:S02]  /*34e0*/  UIADD3 UR69, UPT, UPT, UR69, 0x1, URZ ;  /* 0x0000000145457890 */ /* 0x000fe4000fffe0ff */
[----:B--2---:R-:W-:Y:S02]  /*34f0*/  ULEA UR5, UR7, UR70, 0x3 ;  /* 0x0000004607057291 */ /* 0x004fe4000f8e18ff */
[----:B------:R-:W-:Y:S01]  /*3500*/  UISETP.NE.AND UP0, UPT, UR69, URZ, UPT ;  /* 0x000000ff4500728c */ /* 0x000fe2000bf05270 */
[----:B------:R-:W-:Y:S10]  /*3510*/  @P1 BRA `(.L_x_59) ;  /* 0x00000000000c1947 */ /* 0x000ff40003800000 */
[----:B-1----:R-:W-:Y:S04]  /*3520*/  SHF.L.U32 R3, R8, 0x1f, RZ ;  /* 0x0000001f08037819 */ /* 0x002fe800000006ff */
[----:B------:R-:W1:Y:S02]  /*3530*/  SYNCS.PHASECHK.TRANS64.TRYWAIT P0, [UR5], R3 ;  /* 0x00000003ff0075a7 */ /* 0x000e640008001105 */
[----:B-1----:R-:W-:Y:S05]  /*3540*/  @!P0 BRA `(.L_x_60) ;  /* 0x0000003000c08947 */ /* 0x002fea0003800000 */
.L_x_59:
[----:B------:R-:W-:Y:S01]  /*3550*/  UISETP.NE.AND UP1, UPT, UR68, 0x1, UPT ;  /* 0x000000014400788c */ /* 0x000fe2000bf25270 */
[----:B------:R-:W-:Y:S01]  /*3560*/  PLOP3.LUT P1, PT, PT, PT, PT, 0x80, 0x8 ;  /* 0x000000000008781c */ /* 0x000fe20003f2f070 */
[----:B------:R-:W-:Y:S01]  /*3570*/  UIADD3 UR9, UPT, UPT, UR7, 0x1, URZ ;  /* 0x0000000107097890 */ /* 0x000fe2000fffe0ff */
[----:B-1----:R-:W-:Y:S01]  /*3580*/  MOV.SPILL R3, UR75 ;  /* 0x0000004b00037c02 */ /* 0x002fe20009000f00 */
[----:B------:R-:W-:Y:S01]  /*3590*/  UIADD3 UR71, UPT, UPT, UR5, 0x18, URZ ;  /* 0x0000001805477890 */ /* 0x000fe2000fffe0ff */
[----:B------:R-:W-:Y:S01]  /*35a0*/  MOV.SPILL R2, UR74 ;  /* 0x0000004a00027c02 */ /* 0x000fe20009000f00 */
[----:B------:R-:W-:Y:S01]  /*35b0*/  UISETP.NE.AND UP2, UPT, UR9, 0x3, UPT ;  /* 0x000000030900788c */ /* 0x000fe2000bf45270 */
[----:B------:R-:W-:Y:S01]  /*35c0*/  PLOP3.LUT P0, PT, PT, PT, UP1, 0x80, 0x8 ;  /* 0x000000000008781c */ /* 0x000fe20003f0f018 */
[----:B------:R-:W-:Y:S02]  /*35d0*/  ULEA UR6, UR7, UR73, 0x8 ;  /* 0x0000004907067291 */ /* 0x000fe4000f8e40ff */
[----:B------:R-:W-:Y:S02]  /*35e0*/  USEL UR5, URZ, 0x1, UP2 ;  /* 0x00000001ff057887 */ /* 0x000fe40009000000 */
[----:B------:R-:W-:Y:S02]  /*35f0*/  USEL UR9, UR9, URZ, UP2 ;  /* 0x000000ff09097287 */ /* 0x000fe40009000000 */
[----:B------:R-:W-:Y:S02]  /*3600*/  ULEA UR4, UR7, UR72, 0xc ;  /* 0x0000004807047291 */ /* 0x000fe4000f8e60ff */
[----:B------:R-:W-:Y:S01]  /*3610*/  @UP1 ULEA UR7, UR9, UR70, 0x3 ;  /* 0x0000004609071291 */ /* 0x000fe2000f8e18ff */
[----:B------:R-:W-:Y:S01]  /*3620*/  LOP3.LUT R8, R8, UR5, RZ, 0x3c, !PT ;  /* 0x0000000508087c12 */ /* 0x000fe2000f8e3cff */
[----:B------:R-:W-:Y:S02]  /*3630*/  UIADD3 UR20, UPT, UPT, UR6, 0x2, URZ ;  /* 0x0000000206147890 */ /* 0x000fe4000fffe0ff */
[----:B------:R-:W-:Y:S01]  /*3640*/  UIADD3 UR18, UPT, UPT, UR4, 0x2, URZ ;  /* 0x0000000204127890 */ /* 0x000fe2000fffe0ff */
[----:B------:R-:W-:Y:S01]  /*3650*/  @P0 SHF.L.U32 R0, R8, 0x1f, RZ ;  /* 0x0000001f08000819 */ /* 0x000fe200000006ff */
[----:B------:R-:W-:Y:S02]  /*3660*/  UIADD3 UR14, UPT, UPT, UR6, 0x4, URZ ;  /* 0x00000004060e7890 */ /* 0x000fe4000fffe0ff */
[----:B------:R-:W-:Y:S01]  /*3670*/  UIADD3 UR12, UPT, UPT, UR4, 0x4, URZ ;  /* 0x00000004040c7890 */ /* 0x000fe2000fffe0ff */
[----:B------:R2:W3:Y:S01]  /*3680*/  @P0 SYNCS.PHASECHK.TRANS64.TRYWAIT P1, [UR7], R0 ;  /* 0x00000000ff0005a7 */ /* 0x0004e20008021107 */
[----:B------:R-:W-:Y:S02]  /*3690*/  UIADD3 UR66, UPT, UPT, UR6, 0x6, URZ ;  /* 0x0000000606427890 */ /* 0x000fe4000fffe0ff */
        /* <DEDUP_REMOVED lines=24> */
[----:B------:R-:W-:Y:S01]  /*3820*/  UIADD3 UR68, UPT, UPT, UR68, -0x1, URZ ;  /* 0xffffffff44447890 */ /* 0x000fe2000fffe0ff */
[----:B------:R-:W-:Y:S01]  /*3830*/  UMOV UR7, 0x40004000 ;  /* 0x4000400000077882 */ /* 0x000fe20000000000 */
[----:B------:R-:W-:Y:S01]  /*3840*/  UMOV UR74, 0x0 ;  /* 0x00000000004a7882 */ /* 0x000fe20000000000 */
[----:B------:R-:W-:Y:S01]  /*3850*/  UMOV UR75, 0x8020010 ;  /* 0x08020010004b7882 */ /* 0x000fe20000000000 */
[----:B------:R-:W-:Y:S01]  /*3860*/  UMOV UR5, 0x40004040 ;  /* 0x4000404000057882 */ /* 0x000fe20000000000 */
[----:B------:R-:W-:Y:S01]  /*3870*/  UMOV UR21, 0x40004000 ;  /* 0x4000400000157882 */ /* 0x000fe20000000000 */
[----:B------:R1:W-:Y:S01]  /*3880*/  UTCHMMA gdesc[UR4], gdesc[UR6], tmem[UR8], tmem[UR74], idesc[UR75], UP4 ;  /* 0x00ff4a06040075ea */ /* 0x0003e2000a000008 */
[----:B------:R-:W-:Y:S01]  /*3890*/  UPLOP3.LUT UP4, UPT, UPT, UPT, UPT, 0x80, 0x8 ;  /* 0x000000000008789c */ /* 0x000fe20003f8f070 */
[----:B------:R-:W-:Y:S01]  /*38a0*/  UMOV UR19, 0x40004040 ;  /* 0x4000404000137882 */ /* 0x000fe20000000000 */
[----:B------:R-:W-:Y:S01]  /*38b0*/  UMOV UR15, 0x40004000 ;  /* 0x40004000000f7882 */ /* 0x000fe20000000000 */
[----:B------:R4:W-:Y:S01]  /*38c0*/  UTCHMMA gdesc[UR18], gdesc[UR20], tmem[UR8], tmem[UR74], idesc[UR75], UPT ;  /* 0x00ff4a14120075ea */ /* 0x0009e2000b800008 */
[----:B------:R-:W-:Y:S01]  /*38d0*/  UMOV UR13, 0x40004040 ;  /* 0x40004040000d7882 */ /* 0x000fe20000000000 */
        /* <DEDUP_REMOVED lines=18> */
[----:B-1----:R-:W-:Y:S01]  /*3a00*/  UIADD3 UR4, UPT, UPT, UR4, 0xc06, URZ ;  /* 0x00000c0604047890 */ /* 0x002fe2000fffe0ff */
[----:B------:R-:W-:Y:S01]  /*3a10*/  UMOV UR6, 0x0 ;  /* 0x0000000000067882 */ /* 0x000fe20000000000 */
[----:B------:R-:W-:Y:S01]  /*3a20*/  UMOV UR7, 0x8020010 ;  /* 0x0802001000077882 */ /* 0x000fe20000000000 */
[----:B------:R-:W-:Y:S01]  /*3a30*/  UMOV UR31, 0x40004000 ;  /* 0x40004000001f7882 */ /* 0x000fe20000000000 */
[----:B----4-:R-:W-:Y:S01]  /*3a40*/  UMOV UR20, 0x0 ;  /* 0x0000000000147882 */ /* 0x010fe20000000000 */
[----:B------:R-:W-:Y:S01]  /*3a50*/  UMOV UR21, 0x8020010 ;  /* 0x0802001000157882 */ /* 0x000fe20000000000 */
[----:B------:R-:W-:Y:S01]  /*3a60*/  R2UR.FILL UR75, R3 ;  /* 0x00000000034b72ca */ /* 0x000fe200004e0000 */
[----:B------:R1:W-:Y:S01]  /*3a70*/  UTCHMMA gdesc[UR12], gdesc[UR14], tmem[UR8], tmem[UR20], idesc[UR21], UPT ;  /* 0x00ff140e0c0075ea */ /* 0x0003e2000b800008 */
[----:B------:R-:W-:Y:S01]  /*3a80*/  R2UR.FILL UR74, R2 ;  /* 0x00000000024a72ca */ /* 0x000fe200004e0000 */
[----:B------:R-:W-:Y:S01]  /*3a90*/  UTCHMMA gdesc[UR64], gdesc[UR66], tmem[UR8], tmem[UR20], idesc[UR21], UPT ;  /* 0x00ff1442400075ea */ /* 0x000fe2000b800008 */
[----:B------:R-:W-:Y:S01]  /*3aa0*/  UTCHMMA gdesc[UR60], gdesc[UR62], tmem[UR8], tmem[UR20], idesc[UR21], UPT ;  /* 0x00ff143e3c0075ea */ /* 0x000fe2000b800008 */
[----:B------:R-:W-:Y:S01]  /*3ab0*/  UMOV UR18, 0x0 ;  /* 0x0000000000127882 */ /* 0x000fe20000000000 */
[----:B------:R-:W-:Y:S01]  /*3ac0*/  UMOV UR19, 0x8020010 ;  /* 0x0802001000137882 */ /* 0x000fe20000000000 */
[----:B------:R-:W-:Y:S01]  /*3ad0*/  UMOV UR29, 0x40004040 ;  /* 0x40004040001d7882 */ /* 0x000fe20000000000 */
[----:B------:R-:W-:Y:S01]  /*3ae0*/  UTCHMMA gdesc[UR56], gdesc[UR58], tmem[UR8], tmem[UR18], idesc[UR19], UPT ;  /* 0x00ff123a380075ea */ /* 0x000fe2000b800008 */
[----:B------:R-:W-:Y:S01]  /*3af0*/  UTCHMMA gdesc[UR52], gdesc[UR54], tmem[UR8], tmem[UR18], idesc[UR19], UPT ;  /* 0x00ff1236340075ea */ /* 0x000fe2000b800008 */
[----:B------:R-:W-:Y:S01]  /*3b00*/  UTCHMMA gdesc[UR48], gdesc[UR50], tmem[UR8], tmem[UR18], idesc[UR19], UPT ;  /* 0x00ff1232300075ea */ /* 0x000fe2000b800008 */
[----:B------:R-:W-:Y:S01]  /*3b10*/  UTCHMMA gdesc[UR44], gdesc[UR46], tmem[UR8], tmem[UR6], idesc[UR7], UPT ;  /* 0x00ff062e2c0075ea */ /* 0x000fe2000b800008 */
[----:B------:R-:W-:Y:S01]  /*3b20*/  UTCHMMA gdesc[UR40], gdesc[UR42], tmem[UR8], tmem[UR6], idesc[UR7], UPT ;  /* 0x00ff062a280075ea */ /* 0x000fe2000b800008 */
[----:B------:R-:W-:Y:S01]  /*3b30*/  UTCHMMA gdesc[UR36], gdesc[UR38], tmem[UR8], tmem[UR18], idesc[UR19], UPT ;  /* 0x00ff1226240075ea */ /* 0x000fe2000b800008 */
[----:B------:R-:W-:Y:S01]  /*3b40*/  UMOV UR27, 0x40004000 ;  /* 0x40004000001b7882 */ /* 0x000fe20000000000 */
[----:B------:R-:W-:Y:S01]  /*3b50*/  UMOV UR25, 0x40004040 ;  /* 0x4000404000197882 */ /* 0x000fe20000000000 */
[----:B------:R-:W-:Y:S01]  /*3b60*/  UMOV UR23, 0x40004000 ;  /* 0x4000400000177882 */ /* 0x000fe20000000000 */
[----:B------:R-:W-:Y:S01]  /*3b70*/  UMOV UR17, 0x40004040 ;  /* 0x4000404000117882 */ /* 0x000fe20000000000 */
[----:B------:R-:W-:Y:S01]  /*3b80*/  UMOV UR11, 0x40004000 ;  /* 0x40004000000b7882 */ /* 0x000fe20000000000 */
[----:B-1----:R-:W-:Y:S01]  /*3b90*/  UMOV UR14, 0x0 ;  /* 0x00000000000e7882 */ /* 0x002fe20000000000 */
[----:B------:R-:W-:Y:S01]  /*3ba0*/  UMOV UR15, 0x8020010 ;  /* 0x08020010000f7882 */ /* 0x000fe20000000000 */
[----:B------:R-:W-:Y:S01]  /*3bb0*/  UMOV UR12, 0x0 ;  /* 0x00000000000c7882 */ /* 0x000fe20000000000 */
[----:B------:R-:W-:Y:S01]  /*3bc0*/  UMOV UR13, 0x8020010 ;  /* 0x08020010000d7882 */ /* 0x000fe20000000000 */
[----:B------:R-:W-:Y:S01]  /*3bd0*/  UTCHMMA gdesc[UR32], gdesc[UR34], tmem[UR8], tmem[UR14], idesc[UR15], UPT ;  /* 0x00ff0e22200075ea */ /* 0x000fe2000b800008 */
[----:B------:R-:W-:Y:S01]  /*3be0*/  UTCHMMA gdesc[UR28], gdesc[UR30], tmem[UR8], tmem[UR12], idesc[UR13], UPT ;  /* 0x00ff0c1e1c0075ea */ /* 0x000fe2000b800008 */
[----:B------:R1:W-:Y:S01]  /*3bf0*/  UTCHMMA gdesc[UR24], gdesc[UR26], tmem[UR8], tmem[UR6], idesc[UR7], UPT ;  /* 0x00ff061a180075ea */ /* 0x0003e2000b800008 */
[----:B------:R2:W-:Y:S01]  /*3c00*/  UTCHMMA gdesc[UR16], gdesc[UR22], tmem[UR8], tmem[UR76], idesc[UR77], UPT ;  /* 0x00ff4c16100075ea */ /* 0x0005e2000b800008 */
[----:B------:R2:W-:Y:S01]  /*3c10*/  UTCHMMA gdesc[UR4], gdesc[UR10], tmem[UR8], tmem[UR74], idesc[UR75], UPT ;  /* 0x00ff4a0a040075ea */ /* 0x0005e2000b800008 */
[----:B------:R2:W-:Y:S01]  /*3c20*/  UTCBAR [UR71], URZ ;  /* 0x000000ff470073e9 */ /* 0x0005e200080000ff */
[----:B-1----:R-:W-:Y:S01]  /*3c30*/  UMOV UR7, UR9 ;  /* 0x0000000900077c82 */ /* 0x002fe20008000000 */
[----:B---3--:R-:W-:Y:S05]  /*3c40*/  BRA.U UP0, `(.L_x_61) ;  /* 0xfffffff900247547 */ /* 0x008fea000b83ffff */
.L_x_58:
[----:B--2---:R-:W-:Y:S02]  /*3c50*/  R2UR UR4, R15 ;  /* 0x000000000f0472ca */ /* 0x004fe400000e0000 */
[----:B------:R-:W-:Y:S02]  /*3c60*/  R2UR UR5, R13 ;  /* 0x000000000d0572ca */ /* 0x000fe400000e0000 */
[----:B------:R-:W-:Y:S02]  /*3c70*/  LOP3.LUT P0, RZ, R6, 0x1, RZ, 0xc0, !PT ;  /* 0x0000000106ff7812 */ /* 0x000fe4000780c0ff */
[----:B------:R-:W-:-:S04]  /*3c80*/  ISETP.NE.AND P1, PT, R10, 0x2, PT ;  /* 0x000000020a00780c */ /* 0x000fc80003f25270 */
[----:B-1----:R-:W-:Y:S02]  /*3c90*/  SEL R0, RZ, 0x1, P1 ;  /* 0x00000001ff007807 */ /* 0x002fe40000800000 */
[----:B------:R-:W-:Y:S01]  /*3ca0*/  SEL R10, R10, RZ, P1 ;  /* 0x000000ff0a0a7207 */ /* 0x000fe20000800000 */
[----:B------:R-:W-:Y:S01]  /*3cb0*/  UIADD3 UR4, UPT, UPT, UR4, 0x1, URZ ;  /* 0x0000000104047890 */ /* 0x000fe2000fffe0ff */
[----:B------:R-:W-:Y:S01]  /*3cc0*/  LOP3.LUT R9, R9, R0, RZ, 0x3c, !PT ;  /* 0x0000000009097212 */ /* 0x000fe200078e3cff */
[----:B------:R-:W-:Y:S02]  /*3cd0*/  UIADD3 UR5, UPT, UPT, UR5, 0x80, URZ ;  /* 0x0000008005057890 */ /* 0x000fe4000fffe0ff */
[----:B------:R-:W-:-:S04]  /*3ce0*/  UISETP.NE.AND UP0, UPT, UR4, 0x4, UPT ;  /* 0x000000040400788c */ /* 0x000fc8000bf05270 */
[----:B------:R-:W-:Y:S02]  /*3cf0*/  USEL UR6, URZ, 0x1, UP0 ;  /* 0x00000001ff067887 */ /* 0x000fe40008000000 */
[----:B------:R-:W-:Y:S01]  /*3d00*/  USEL UR4, UR4, URZ, UP0 ;  /* 0x000000ff04047287 */ /* 0x000fe20008000000 */
[----:B------:R1:W-:Y:S03]  /*3d10*/  UTCBAR [UR5], URZ ;  /* 0x000000ff050073e9 */ /* 0x0003e600080000ff */
[----:B------:R-:W-:Y:S02]  /*3d20*/  LOP3.LUT R11, R11, UR6, RZ, 0x3c, !PT ;  /* 0x000000060b0b7c12 */ /* 0x000fe4000f8e3cff */
[----:B------:R-:W-:Y:S01]  /*3d30*/  IMAD.U32 R15, RZ, RZ, UR4 ;  /* 0x00000004ff0f7e24 */ /* 0x000fe2000f8e00ff */
[----:B------:R-:W-:Y:S06]  /*3d40*/  @P0 BRA `(.L_x_62) ;  /* 0xfffffff4005c0947 */ /* 0x000fec000383ffff */
[----:B------:R-:W2:Y:S01]  /*3d50*/  S2UR UR8, SR_CgaCtaId ;  /* 0x00000000000879c3 */ /* 0x000ea20000008800 */
[----:B-1----:R-:W-:Y:S02]  /*3d60*/  R2UR UR5, R15 ;  /* 0x000000000f0572ca */ /* 0x002fe400000e0000 */
[----:B------:R-:W-:Y:S01]  /*3d70*/  ELECT P0, URZ, PT ;  /* 0x0000000000ff782f */ /* 0x000fe20003800000 */
[----:B------:R-:W-:Y:S01]  /*3d80*/  IMAD.MOV.U32 R0, RZ, RZ, 0x1 ;  /* 0x00000001ff007424 */ /* 0x000fe200078e00ff */
[----:B------:R-:W-:Y:S01]  /*3d90*/  UIADD3 UR70, UPT, UPT, UR70, 0xa0, URZ ;  /* 0x000000a046467890 */ /* 0x000fe2000fffe0ff */
[----:B------:R-:W-:Y:S01]  /*3da0*/  SHF.L.U32 R3, R11, 0x1f, RZ ;  /* 0x0000001f0b037819 */ /* 0x000fe200000006ff */
[----:B------:R-:W-:Y:S01]  /*3db0*/  UMOV UR4, 0x40 ;  /* 0x0000004000047882 */ /* 0x000fe20000000000 */
[----:B------:R-:W-:Y:S01]  /*3dc0*/  UVIRTCOUNT.DEALLOC.SMPOOL 0x80 ;  /* 0x000000800000784c */ /* 0x000fe20000000000 */
[----:B--2---:R-:W-:-:S05]  /*3dd0*/  ULEA UR8, UR8, UR4, 0x18 ;  /* 0x0000000408087291 */ /* 0x004fca000f8ec0ff */
[----:B------:R-:W-:-:S04]  /*3de0*/  ULEA UR4, UR5, UR70, 0x3 ;  /* 0x0000004605047291 */ /* 0x000fc8000f8e18ff */
[----:B------:R1:W-:Y:S05]  /*3df0*/  @P0 STS.U8 [UR8+0x1c], R0 ;  /* 0x00001c00ff000988 */ /* 0x0003ea0008000008 */
[----:B------:R-:W2:Y:S02]  /*3e00*/  SYNCS.PHASECHK.TRANS64.TRYWAIT P0, [UR4], R3 ;  /* 0x00000003ff0075a7 */ /* 0x000ea40008001104 */
[----:B-12---:R-:W-:Y:S05]  /*3e10*/  @!P0 BRA `(.L_x_63) ;  /* 0x0000002800a48947 */ /* 0x006fea0003800000 */
.L_x_118:
[----:B------:R-:W-:-:S13]  /*3e20*/  R2UR UR4, R15 ;  /* 0x000000000f0472ca */ /* 0x000fda00000e0000 */
        /* <DEDUP_REMOVED lines=9> */
.L_x_120:
        /* <DEDUP_REMOVED lines=9> */
.L_x_122:
[----:B------:R-:W-:-:S04]  /*3f50*/  UIADD3 UR4, UPT, UPT, UR4, 0x1, URZ ;  /* 0x0000000104047890 */ /* 0x000fc8000fffe0ff */
[----:B------:R-:W-:-:S04]  /*3f60*/  UISETP.NE.AND UP0, UPT, UR4, 0x4, UPT ;  /* 0x000000040400788c */ /* 0x000fc8000bf05270 */
[----:B------:R-:W-:Y:S02]  /*3f70*/  USEL UR5, URZ, 0x1, UP0 ;  /* 0x00000001ff057887 */ /* 0x000fe40008000000 */
[----:B------:R-:W-:-:S04]  /*3f80*/  USEL UR4, UR4, URZ, UP0 ;  /* 0x000000ff04047287 */ /* 0x000fc80008000000 */
[----:B------:R-:W-:Y:S01]  /*3f90*/  ULEA UR4, UR4, UR70, 0x3 ;  /* 0x0000004604047291 */ /* 0x000fe2000f8e18ff */
[----:B-1----:R-:W-:-:S04]  /*3fa0*/  LOP3.LUT R3, R2, UR5, RZ, 0x3c, !PT ;  /* 0x0000000502037c12 */ /* 0x002fc8000f8e3cff */
[----:B------:R-:W-:-:S04]  /*3fb0*/  SHF.L.U32 R3, R3, 0x1f, RZ ;  /* 0x0000001f03037819 */ /* 0x000fc800000006ff */
[----:B------:R-:W1:Y:S02]  /*3fc0*/  SYNCS.PHASECHK.TRANS64.TRYWAIT P0, [UR4], R3 ;  /* 0x00000003ff0075a7 */ /* 0x000e640008001104 */
[----:B-1----:R-:W-:Y:S05]  /*3fd0*/  @!P0 BRA `(.L_x_66) ;  /* 0x00000028007c8947 */ /* 0x002fea0003800000 */
.L_x_124:
[----:B------:R-:W-:Y:S01]  /*3fe0*/  NOP ;  /* 0x0000000000007918 */ /* 0x000fe20000000000 */
[----:B-1----:R-:W1:Y:S01]  /*3ff0*/  LDS R0, [UR8+0x14] ;  /* 0x00001408ff007984 */ /* 0x002e620008000800 */
[----:B------:R-:W-:Y:S01]  /*4000*/  R2UR UR4, R16 ;  /* 0x00000000100472ca */ /* 0x000fe200000e0000 */
[----:B------:R-:W-:Y:S01]  /*4010*/  UMOV UR5, 0xffff ;  /* 0x0000ffff00057882 */ /* 0x000fe20000000000 */
[----:B------:R-:W-:-:S11]  /*4020*/  UMOV UR6, 0x1 ;  /* 0x0000000100067882 */ /* 0x000fd60000000000 */
[----:B------:R-:W-:-:S04]  /*4030*/  ULOP3.LUT UR4, UR4, 0xffff, URZ, 0xc0, !UPT ;  /* 0x0000ffff04047892 */ /* 0x000fc8000f8ec0ff */
[----:B------:R-:W-:-:S04]  /*4040*/  USHF.R.U32.HI UR4, URZ, 0x5, UR4 ;  /* 0x00000005ff047899 */ /* 0x000fc80008011604 */
[----:B------:R-:W-:Y:S02]  /*4050*/  USHF.L.U32 UR5, UR5, UR4, URZ ;  /* 0x0000000405057299 */ /* 0x000fe400080006ff */
[----:B------:R-:W-:-:S04]  /*4060*/  USHF.L.U32 UR4, UR6, UR4, URZ ;  /* 0x0000000406047299 */ /* 0x000fc800080006ff */
[----:B-1----:R-:W-:-:S04]  /*4070*/  LOP3.LUT R0, R0, UR5, RZ, 0xc0, !PT ;  /* 0x0000000500007c12 */ /* 0x002fc8000f8ec0ff */
[----:B------:R-:W-:-:S13]  /*4080*/  ISETP.NE.AND P0, PT, R0, UR5, PT ;  /* 0x0000000500007c0c */ /* 0x000fda000bf05270 */
[----:B------:R-:W-:Y:S05]  /*4090*/  @P0 BRA `(.L_x_67) ;  /* 0x0000000000580947 */ /* 0x000fea0003800000 */
[----:B------:R-:W1:Y:S02]  /*40a0*/  LDS R0, [UR8+0x18] ;  /* 0x00001808ff007984 */ /* 0x000e640008000800 */
[----:B-1----:R-:W-:-:S04]  /*40b0*/  LOP3.LUT R0, R0, UR4, RZ, 0xc0, !PT ;  /* 0x0000000400007c12 */ /* 0x002fc8000f8ec0ff */
[----:B------:R-:W-:-:S13]  /*40c0*/  ISETP.NE.AND P0, PT, R0, UR4, PT ;  /* 0x0000000400007c0c */ /* 0x000fda000bf05270 */
[----:B------:R-:W-:Y:S05]  /*40d0*/  @P0 BRA `(.L_x_68) ;  /* 0x00000000003c0947 */ /* 0x000fea0003800000 */
[----:B------:R-:W1:Y:S01]  /*40e0*/  S2R R2, SR_LANEID ;  /* 0x0000000000027919 */ /* 0x000e620000000000 */
[----:B------:R-:W-:Y:S01]  /*40f0*/  ULOP3.LUT UR5, URZ, UR5, URZ, 0x33, !UPT ;  /* 0x00000005ff057292 */ /* 0x000fe2000f8e33ff */
[----:B------:R-:W-:Y:S01]  /*4100*/  LOP3.LUT R4, RZ, UR4, RZ, 0x33, !PT ;  /* 0x00000004ff047c12 */ /* 0x000fe2000f8e33ff */
[----:B------:R-:W-:Y:S02]  /*4110*/  VOTEU.ANY UR4, UPT, PT ;  /* 0x0000000000047886 */ /* 0x000fe400038e0100 */
[----:B------:R-:W-:Y:S01]  /*4120*/  UFLO.U32 UR4, UR4 ;  /* 0x00000004000472bd */ /* 0x000fe200080e0000 */
[----:B------:R-:W2:Y:S01]  /*4130*/  REDUX UR6, R4 ;  /* 0x00000000040673c4 */ /* 0x000ea20000000000 */
[----:B------:R-:W-:-:S06]  /*4140*/  IMAD.U32 R0, RZ, RZ, UR5 ;  /* 0x00000005ff007e24 */ /* 0x000fcc000f8e00ff */
[----:B------:R3:W-:Y:S01]  /*4150*/  UTCATOMSWS.AND URZ, UR5 ;  /* 0x0000000500ff79e3 */ /* 0x0007e20008000000 */
[----:B------:R-:W4:Y:S01]  /*4160*/  REDUX UR7, R0 ;  /* 0x00000000000773c4 */ /* 0x000f220000000000 */
[----:B-1----:R-:W-:Y:S01]  /*4170*/  ISETP.EQ.U32.AND P0, PT, R2, UR4, PT ;  /* 0x0000000402007c0c */ /* 0x002fe2000bf02070 */
[----:B--2---:R-:W-:Y:S01]  /*4180*/  IMAD.U32 R2, RZ, RZ, UR6 ;  /* 0x00000006ff027e24 */ /* 0x004fe2000f8e00ff */
[----:B----4-:R-:W-:-:S11]  /*4190*/  MOV R3, UR7 ;  /* 0x0000000700037c02 */ /* 0x010fd60008000f00 */
[----:B------:R3:W-:Y:S04]  /*41a0*/  @P0 ATOMS.AND RZ, [UR8+0x14], R3 ;  /* 0x00001403ffff098c */ /* 0x0007e8000a800008 */
[----:B------:R3:W-:Y:S01]  /*41b0*/  @P0 ATOMS.AND RZ, [UR8+0x18], R2 ;  /* 0x00001802ffff098c */ /* 0x0007e2000a800008 */
[----:B------:R-:W-:Y:S05]  /*41c0*/  BRA `(.L_x_69) ;  /* 0x0000000000147947 */ /* 0x000fea0003800000 */
.L_x_68:
[----:B------:R-:W-:Y:S02]  /*41d0*/  MOV R2, 0x41f0 ;  /* 0x000041f000027802 */ /* 0x000fe40000000f00 */
[----:B-----5:R-:W-:Y:S05]  /*41e0*/  CALL.REL.NOINC `($__internal_0_$__cuda_sm10x_tcgen05_guardrail_trap_col_being_dealloced_not_returned_by_alloc) ;  /* 0x0000002800b07944 */ /* 0x020fea0003c00000 */
[----:B------:R-:W-:Y:S05]  /*41f0*/  BRA `(.L_x_69) ;  /* 0x0000000000087947 */ /* 0x000fea0003800000 */
.L_x_67:
[----:B------:R-:W-:Y:S02]  /*4200*/  MOV R2, 0x4220 ;  /* 0x0000422000027802 */ /* 0x000fe40000000f00 */
[----:B-----5:R-:W-:Y:S05]  /*4210*/  CALL.REL.NOINC `($__internal_2_$__cuda_sm10x_tcgen05_guardrail_trap_unallocated_columns_being_dealloced) ;  /* 0x0000002800bc7944 */ /* 0x020fea0003c00000 */
.L_x_69:
[----:B------:R-:W-:Y:S01]  /*4220*/  NOP ;  /* 0x0000000000007918 */ /* 0x000fe20000000000 */
[----:B---3--:R-:W-:Y:S05]  /*4230*/  EXIT ;  /* 0x000000000000794d */ /* 0x008fea0003800000 */
.L_x_51:
[----:B------:R-:W-:-:S09]  /*4240*/  UISETP.NE.OR UP2, UPT, UR10, 0x3, !UP2 ;  /* 0x000000030a00788c */ /* 0x000fd2000d745670 */
[----:B------:R-:W-:Y:S05]  /*4250*/  BRA.U UP2, `(.L_x_70) ;  /* 0x0000000d020c7547 */ /* 0x000fea000b800000 */
[----:B------:R-:W1:Y:S01]  /*4260*/  LDC R0, c[0x0][0xb30] ;  /* 0x0002cc00ff007b82 */ /* 0x000e620000000800 */
[----:B------:R-:W2:Y:S01]  /*4270*/  LDCU.64 UR4, c[0x0][0x888] ;  /* 0x00011100ff0477ac */ /* 0x000ea20008000a00 */
[----:B------:R-:W-:Y:S01]  /*4280*/  IMAD.MOV.U32 R32, RZ, RZ, 0x1 ;  /* 0x00000001ff207424 */ /* 0x000fe200078e00ff */
[----:B------:R-:W-:Y:S01]  /*4290*/  CS2R R30, SRZ ;  /* 0x00000000001e7805 */ /* 0x000fe2000001ff00 */
[----:B-----5:R-:W-:Y:S01]  /*42a0*/  IMAD.MOV.U32 R27, RZ, RZ, 0x800 ;  /* 0x00000800ff1b7424 */ /* 0x020fe200078e00ff */
[----:B------:R-:W4:Y:S03]  /*42b0*/  LDCU.64 UR16, c[0x0][0x890] ;  /* 0x00011200ff1077ac */ /* 0x000f260008000a00 */
[----:B------:R-:W3:Y:S01]  /*42c0*/  LDC R25, c[0x0][0x370] ;  /* 0x0000dc00ff197b82 */ /* 0x000ee20000000800 */
[----:B------:R-:W-:Y:S01]  /*42d0*/  UMOV UR7, 0x400 ;  /* 0x0000040000077882 */ /* 0x000fe20000000000 */
[----:B------:R-:W-:-:S02]  /*42e0*/  UPLOP3.LUT UP1, UPT, UPT, UPT, UPT, 0x40, 0x4 ;  /* 0x000000000004789c */ /* 0x000fc40003f2e870 */
[----:B------:R-:W-:Y:S01]  /*42f0*/  ULEA UR7, UR45, UR7, 0x18 ;  /* 0x000000072d077291 */ /* 0x000fe2000f8ec0ff */
[----:B------:R-:W-:-:S03]  /*4300*/  UMOV UR13, URZ ;  /* 0x000000ff000d7c82 */ /* 0x000fc60008000000 */
[----:B------:R-:W3:Y:S01]  /*4310*/  LDC R8, c[0x0][0xb0c] ;  /* 0x0002c300ff087b82 */ /* 0x000ee20000000800 */
[----:B--2---:R-:W-:Y:S02]  /*4320*/  UISETP.NE.U32.AND UP2, UPT, UR4, URZ, UPT ;  /* 0x000000ff0400728c */ /* 0x004fe4000bf45070 */
[----:B----4-:R-:W-:-:S05]  /*4330*/  UISETP.NE.U32.AND UP3, UPT, UR16, URZ, UPT ;  /* 0x000000ff1000728c */ /* 0x010fca000bf65070 */
[----:B------:R-:W2:Y:S01]  /*4340*/  LDC R24, c[0x0][0xb20] ;  /* 0x0002c800ff187b82 */ /* 0x000ea20000000800 */
[----:B-1----:R-:W-:Y:S01]  /*4350*/  ISETP.NE.AND P1, PT, R0, 0x1, PT ;  /* 0x000000010000780c */ /* 0x002fe20003f25270 */
[----:B------:R-:W-:Y:S02]  /*4360*/  UISETP.NE.AND.EX UP2, UPT, UR5, URZ, UPT, UP2 ;  /* 0x000000ff0500728c */ /* 0x000fe4000bf45320 */
[----:B------:R-:W-:-:S04]  /*4370*/  UISETP.NE.AND.EX UP3, UPT, UR17, URZ, UPT, UP3 ;  /* 0x000000ff1100728c */ /* 0x000fc8000bf65330 */
[----:B------:R-:W1:Y:S08]  /*4380*/  LDC.64 R34, c[0x0][0x348] ;  /* 0x0000d200ff227b82 */ /* 0x000e700000000a00 */
[----:B------:R-:W4:Y:S08]  /*4390*/  LDC.64 R18, c[0x0][0xb10] ;  /* 0x0002c400ff127b82 */ /* 0x000f300000000a00 */
[----:B------:R-:W1:Y:S08]  /*43a0*/  LDC.64 R6, c[0x0][0xb18] ;  /* 0x0002c600ff067b82 */ /* 0x000e700000000a00 */
[----:B------:R-:W1:Y:S08]  /*43b0*/  LDC.64 R4, c[0x0][0xb28] ;  /* 0x0002ca00ff047b82 */ /* 0x000e700000000a00 */
[----:B--23--:R-:W1:Y:S02]  /*43c0*/  LDC R26, c[0x0][0x374] ;  /* 0x0000dd00ff1a7b82 */ /* 0x00ce640000000800 */
.L_x_78:
[C---:B------:R-:W-:Y:S02]  /*43d0*/  LEA R0, R31.reuse, UR7, 0x3 ;  /* 0x000000071f007c11 */ /* 0x040fe4000f8e18ff */
[----:B------:R-:W-:Y:S02]  /*43e0*/  SHF.L.U32 R3, R30, 0x1f, RZ ;  /* 0x0000001f1e037819 */ /* 0x000fe400000006ff */
[----:B------:R-:W-:Y:S02]  /*43f0*/  LEA R20, R31, UR7, 0x4 ;  /* 0x000000071f147c11 */ /* 0x000fe4000f8e20ff */
[----:B--2---:R-:W2:Y:S02]  /*4400*/  SYNCS.PHASECHK.TRANS64.TRYWAIT P0, [R0+URZ+0x60], R3 ;  /* 0x00006003000075a7 */ /* 0x004ea400080011ff */
[----:B--2---:R-:W-:Y:S05]  /*4410*/  @!P0 BRA `(.L_x_71) ;  /* 0x0000002400848947 */ /* 0x004fea0003800000 */
.L_x_125:
[----:B------:R-:W-:Y:S01]  /*4420*/  ISETP.GE.AND P0, PT, R2, 0x1, PT ;  /* 0x000000010200780c */ /* 0x000fe20003f06270 */
[----:B------:R-:W3:Y:S01]  /*4430*/  LDS.128 R20, [R20+0xf0] ;  /* 0x0000f00014147984 */ /* 0x000ee20000000c00 */
[----:B------:R-:W-:Y:S01]  /*4440*/  ISETP.NE.U32.AND P4, PT, RZ, UR16, PT ;  /* 0x00000010ff007c0c */ /* 0x000fe2000bf85070 */
[----:B--2---:R-:W-:Y:S03]  /*4450*/  VIADD R0, R0, 0x70 ;  /* 0x0000007000007836 */ /* 0x004fe60000000000 */
[----:B------:R-:W-:Y:S01]  /*4460*/  ISETP.NE.AND.EX P4, PT, RZ, UR17, PT, P4 ;  /* 0x00000011ff007c0c */ /* 0x000fe2000bf85340 */
[----:B------:R-:W-:Y:S01]  /*4470*/  @!PT LDS RZ, [RZ] ;  /* 0x00000000fffff984 */ /* 0x000fe20000000800 */
[----:B------:R-:W-:Y:S01]  /*4480*/  @!PT LDS RZ, [RZ] ;  /* 0x00000000fffff984 */ /* 0x000fe20000000800 */
[----:B------:R-:W-:Y:S01]  /*4490*/  @!PT LDS RZ, [RZ] ;  /* 0x00000000fffff984 */ /* 0x000fe20000000800 */
[----:B------:R-:W-:Y:S01]  /*44a0*/  @!PT LDS RZ, [RZ] ;  /* 0x00000000fffff984 */ /* 0x000fe20000000800 */
[----:B------:R2:W-:Y:S06]  /*44b0*/  MEMBAR.ALL.CTA ;  /* 0x0000000000007992 */ /* 0x0005ec0000008000 */
[----:B--2---:R-:W2:Y:S01]  /*44c0*/  FENCE.VIEW.ASYNC.S ;  /* 0x00000000000073c6 */ /* 0x004ea20000000000 */
[----:B------:R-:W-:Y:S04]  /*44d0*/  PRMT R0, RZ, 0x654, R0 ;  /* 0x00000654ff007816 */ /* 0x000fe80000000000 */
[----:B--2---:R2:W-:Y:S01]  /*44e0*/  SYNCS.ARRIVE.TRANS64.RED.A1T0 RZ, [R0+URZ], RZ ;  /* 0x000000ff00ff79a7 */ /* 0x0045e200081004ff */
[----:B---3--:R-:W-:Y:S11]  /*44f0*/  LOP3.LUT P3, RZ, R22, 0x1, RZ, 0xc0, !PT ;  /* 0x0000000116ff7812 */ /* 0x008ff6000786c0ff */
[----:B------:R-:W-:Y:S02]  /*4500*/  @!UPT UIADD3 URZ, UPT, UPT, URZ, URZ, URZ ;  /* 0x000000fffffff290 */ /* 0x000fe4000fffe0ff */
[----:B------:R-:W-:Y:S02]  /*4510*/  @P3 MOV R13, R20 ;  /* 0x00000014000d3202 */ /* 0x000fe40000000f00 */
[----:B------:R-:W-:Y:S01]  /*4520*/  @P3 LOP3.LUT R10, R21, 0xffff, RZ, 0xc0, !PT ;  /* 0x0000ffff150a3812 */ /* 0x000fe200078ec0ff */
[----:B--2---:R-:W-:Y:S06]  /*4530*/  @!P0 BRA `(.L_x_72) ;  /* 0x0000000000a48947 */ /* 0x004fec0003800000 */
[----:B-1----:R-:W-:Y:S01]  /*4540*/  IMAD.HI.U32 R33, R26, R7, RZ ;  /* 0x000000071a217227 */ /* 0x002fe200078e00ff */
[----:B------:R-:W-:Y:S02]  /*4550*/  ISETP.NE.AND P0, PT, R6, 0x1, PT ;  /* 0x000000010600780c */ /* 0x000fe40003f05270 */
[----:B------:R-:W-:Y:S01]  /*4560*/  ISETP.NE.AND P2, PT, R2, 0x1, PT ;  /* 0x000000010200780c */ /* 0x000fe20003f45270 */
[----:B----4-:R-:W-:Y:S01]  /*4570*/  IMAD.HI.U32 R36, R25, R18, RZ ;  /* 0x0000001219247227 */ /* 0x010fe200078e00ff */
[----:B------:R-:W-:Y:S02]  /*4580*/  SHF.R.U32.HI R33, RZ, R24, R33 ;  /* 0x00000018ff217219 */ /* 0x000fe40000011621 */
[----:B------:R-:W-:Y:S01]  /*4590*/  ISETP.NE.AND P5, PT, R8, 0x1, PT ;  /* 0x000000010800780c */ /* 0x000fe20003fa5270 */
[----:B------:R-:W-:Y:S01]  /*45a0*/  IMAD.HI.U32 R38, R13, R18, RZ ;  /* 0x000000120d267227 */ /* 0x000fe200078e00ff */
[----:B------:R-:W-:Y:S02]  /*45b0*/  SHF.R.U32.HI R36, RZ, R19, R36 ;  /* 0x00000013ff247219 */ /* 0x000fe40000011624 */
[----:B------:R-:W-:Y:S01]  /*45c0*/  SEL R3, R26, R33, !P0 ;  /* 0x000000211a037207 */ /* 0x000fe20004000000 */
[C---:B------:R-:W-:Y:S01]  /*45d0*/  IMAD.HI.U32 R33, R10.reuse, R7, RZ ;  /* 0x000000070a217227 */ /* 0x040fe200078e00ff */
[----:B------:R-:W-:Y:S02]  /*45e0*/  SEL R11, R25, R36, !P5 ;  /* 0x00000024190b7207 */ /* 0x000fe40006800000 */
[----:B------:R-:W-:Y:S01]  /*45f0*/  SHF.R.U32.HI R38, RZ, R19, R38 ;  /* 0x00000013ff267219 */ /* 0x000fe20000011626 */
[----:B------:R-:W-:Y:S01]  /*4600*/  IMAD.HI.U32 R44, R3, R4, RZ ;  /* 0x00000004032c7227 */ /* 0x000fe200078e00ff */
[----:B------:R-:W-:Y:S03]  /*4610*/  SHF.R.U32.HI R33, RZ, R24, R33 ;  /* 0x00000018ff217219 */ /* 0x000fe60000011621 */
[----:B------:R-:W-:Y:S01]  /*4620*/  IMAD.HI.U32 R36, R11, R4, RZ ;  /* 0x000000040b247227 */ /* 0x000fe200078e00ff */
[----:B------:R-:W-:Y:S02]  /*4630*/  @P2 SHF.R.U32.HI R3, RZ, R5, R44 ;  /* 0x00000005ff032219 */ /* 0x000fe4000001162c */
[----:B------:R-:W-:Y:S02]  /*4640*/  SEL R9, R10, R33, !P0 ;  /* 0x000000210a097207 */ /* 0x000fe40004000000 */
[----:B------:R-:W-:Y:S01]  /*4650*/  @P2 SHF.R.U32.HI R11, RZ, R5, R36 ;  /* 0x00000005ff0b2219 */ /* 0x000fe20000011624 */
[C---:B------:R-:W-:Y:S01]  /*4660*/  IMAD R12, R2.reuse, R3, RZ ;  /* 0x00000003020c7224 */ /* 0x040fe200078e02ff */
[----:B------:R-:W-:Y:S01]  /*4670*/  SEL R3, R13, R38, !P5 ;  /* 0x000000260d037207 */ /* 0x000fe20006800000 */
[C---:B------:R-:W-:Y:S03]  /*4680*/  IMAD.HI.U32 R16, R9.reuse, R4, RZ ;  /* 0x0000000409107227 */ /* 0x040fe600078e00ff */
[----:B------:R-:W-:Y:S01]  /*4690*/  ISETP.GE.AND P0, PT, R9, R12, PT ;  /* 0x0000000c0900720c */ /* 0x000fe20003f06270 */
[C---:B------:R-:W-:Y:S01]  /*46a0*/  IMAD R14, R2.reuse, R11, RZ ;  /* 0x0000000b020e7224 */ /* 0x040fe200078e02ff */
[----:B------:R-:W-:Y:S04]  /*46b0*/  SHF.R.U32.HI R16, RZ, R5, R16 ;  /* 0x00000005ff107219 */ /* 0x000fe80000011610 */
[----:B------:R-:W-:Y:S02]  /*46c0*/  ISETP.GE.OR P0, PT, R3, R14, P0 ;  /* 0x0000000e0300720c */ /* 0x000fe40000706670 */
[----:B------:R-:W-:Y:S05]  /*46d0*/  SEL R17, R9, R16, !P2 ;  /* 0x0000001009117207 */ /* 0x000fea0005000000 */
[----:B------:R-:W-:Y:S04]  /*46e0*/  IMAD.MOV R15, RZ, RZ, -R17 ;  /* 0x000000ffff0f7224 */ /* 0x000fe800078e0a11 */
[----:B------:R-:W-:Y:S02]  /*46f0*/  IMAD R15, R2, R15, R9 ;  /* 0x0000000f020f7224 */ /* 0x000fe400078e0209 */
[C---:B------:R-:W-:Y:S05]  /*4700*/  @!P0 IMAD.HI.U32 R12, R3.reuse, R4, RZ ;  /* 0x00000004030c8227 */ /* 0x040fea00078e00ff */
[----:B------:R-:W-:Y:S04]  /*4710*/  @!P0 SHF.R.U32.HI R12, RZ, R5, R12 ;  /* 0x00000005ff0c8219 */ /* 0x000fe8000001160c */
[----:B------:R-:W-:Y:S01]  /*4720*/  @!P0 SEL R0, R3, R12, !P2 ;  /* 0x0000000c03008207 */ /* 0x000fe20005000000 */
[----:B------:R-:W-:Y:S03]  /*4730*/  IMAD.MOV R12, RZ, RZ, -R3 ;  /* 0x000000ffff0c7224 */ /* 0x000fe600078e0a03 */
[----:B------:R-:W-:Y:S01]  /*4740*/  @!P0 IADD3 R16, PT, PT, R17, -R0, RZ ;  /* 0x8000000011108210 */ /* 0x000fe20007ffe0ff */
[----:B------:R-:W-:Y:S01]  /*4750*/  @!P0 IMAD R0, R11, R15, R0 ;  /* 0x0000000f0b008224 */ /* 0x000fe200078e0200 */
[----:B------:R-:W-:Y:S01]  /*4760*/  IADD3 R11, PT, PT, -R9, RZ, RZ ;  /* 0x000000ff090b7210 */ /* 0x000fe20007ffe1ff */
[----:B------:R-:W-:Y:S02]  /*4770*/  IMAD R13, R8, R12, R13 ;  /* 0x0000000c080d7224 */ /* 0x000fe400078e020d */
[----:B------:R-:W-:Y:S02]  /*4780*/  @!P0 IMAD R9, R16, R2, R3 ;  /* 0x0000000210098224 */ /* 0x000fe400078e0203 */
[----:B------:R-:W-:Y:S02]  /*4790*/  @!P0 IMAD.MOV.U32 R3, RZ, RZ, R0 ;  /* 0x000000ffff038224 */ /* 0x000fe400078e0000 */
[----:B------:R-:W-:Y:S02]  /*47a0*/  IMAD R10, R6, R11, R10 ;  /* 0x0000000b060a7224 */ /* 0x000fe400078e020a */
[----:B------:R-:W-:Y:S02]  /*47b0*/  IMAD R13, R3, R8, R13 ;  /* 0x00000008030d7224 */ /* 0x000fe400078e020d */
[----:B------:R-:W-:Y:S02]  /*47c0*/  IMAD R10, R9, R6, R10 ;  /* 0x00000006090a7224 */ /* 0x000fe400078e020a */
.L_x_72:
[----:B------:R-:W-:Y:S05]  /*47d0*/  BRA.U UP1, `(.L_x_73) ;  /* 0x0000000101107547 */ /* 0x000fea000b800000 */
[----:B------:R-:W-:Y:S04]  /*47e0*/  MOV R0, UR18 ;  /* 0x0000001200007c02 */ /* 0x000fe80008000f00 */
[----:B------:R-:W-:Y:S04]  /*47f0*/  SHF.L.U32 R3, R0, 0x1f, RZ ;  /* 0x0000001f00037819 */ /* 0x000fe800000006ff */
[----:B------:R-:W2:Y:S02]  /*4800*/  SYNCS.PHASECHK.TRANS64.TRYWAIT P0, [UR7+0x58], R3 ;  /* 0x00005803ff0075a7 */ /* 0x000ea40008001107 */
[----:B--2---:R-:W-:Y:S05]  /*4810*/  @!P0 BRA `(.L_x_74) ;  /* 0x0000002000988947 */ /* 0x004fea0003800000 */
.L_x_73:
[----:B------:R-:W-:Y:S05]  /*4820*/  BRA.U !UP3, `(.L_x_75) ;  /* 0x000000010b347547 */ /* 0x000fea000b800000 */
[----:B------:R-:W-:Y:S01]  /*4830*/  UPLOP3.LUT UP0, UPT, UPT, UPT, UP2, 0x80, 0x8 ;  /* 0x000000000008789c */ /* 0x000fe20003f0f020 */
[----:B------:R-:W-:Y:S05]  /*4840*/  HFMA2 R42, -RZ, RZ, 0, 5.9604644775390625e-08 ;  /* 0x00000001ff2a7431 */ /* 0x000fea00000001ff */
[----:B------:R-:W-:Y:S05]  /*4850*/  PLOP3.LUT P0, PT, PT, PT, UP0, 0x80, 0x8 ;  /* 0x000000000008781c */ /* 0x000fea0003f0f008 */
[----:B------:R-:W3:Y:S01]  /*4860*/  @UP0 LDCU.64 UR4, c[0x0][0x888] ;  /* 0x00011100ff0407ac */ /* 0x000ee20008000a00 */
[----:B------:R-:W-:Y:S04]  /*4870*/  @UP0 UIMAD UR6, UR60, UR16, URZ ;  /* 0x000000103c0602a4 */ /* 0x000fe8000f8e02ff */
[----:B---3--:R-:W-:Y:S06]  /*4880*/  @UP0 UIMAD.WIDE UR4, UR6, 0x4, UR4 ;  /* 0x00000004060408a5 */ /* 0x008fec000f8e0204 */
[----:B------:R-:W-:Y:S02]  /*4890*/  IMAD.U32 R14, RZ, RZ, UR4 ;  /* 0x00000004ff0e7e24 */ /* 0x000fe4000f8e00ff */
[----:B------:R-:W-:Y:S05]  /*48a0*/  IMAD.U32 R15, RZ, RZ, UR5 ;  /* 0x00000005ff0f7e24 */ /* 0x000fea000f8e00ff */
[----:B--2---:R-:W2:Y:S02]  /*48b0*/  @P0 LDG.E R0, desc[UR54][R14.64] ;  /* 0x000000360e000981 */ /* 0x004ea4000c1e1900 */
[----:B--2---:R-:W-:Y:S01]  /*48c0*/  @P0 R2UR UR37, R0 ;  /* 0x00000000002502ca */ /* 0x004fe200000e0000 */
[----:B------:R-:W-:Y:S05]  /*48d0*/  IMAD.MOV.U32 R0, RZ, RZ, 0x1 ;  /* 0x00000001ff007424 */ /* 0x000fea00078e00ff */
[----:B------:R-:W-:Y:S08]  /*48e0*/  @!P0 PRMT R42, R0, 0x7610, R42 ;  /* 0x00007610002a8816 */ /* 0x000ff0000000002a */
[----:B------:R-:W3:Y:S02]  /*48f0*/  @!UP0 LDCU UR37, c[0x0][0x880] ;  /* 0x00011000ff2587ac */ /* 0x000ee40008000800 */
.L_x_75:
[----:B---3--:R-:W-:Y:S01]  /*4900*/  @!P4 FSETP.EQ.AND P5, PT, RZ, UR37, PT ;  /* 0x00000025ff00cc0b */ /* 0x008fe2000bfa2000 */
[----:B------:R-:W-:Y:S01]  /*4910*/  @!UPT UIADD3 URZ, UPT, UPT, URZ, URZ, URZ ;  /* 0x000000fffffff290 */ /* 0x000fe2000fffe0ff */
[----:B------:R-:W-:Y:S11]  /*4920*/  @!P4 BRA `(.L_x_76) ;  /* 0x000000000014c947 */ /* 0x000ff60003800000 */
[----:B------:R-:W-:Y:S02]  /*4930*/  LOP3.LUT P0, RZ, R42, 0xff, RZ, 0xc0, !PT ;  /* 0x000000ff2aff7812 */ /* 0x000fe4000780c0ff */
[----:B------:R-:W-:Y:S04]  /*4940*/  PLOP3.LUT P5, PT, PT, PT, UP0, 0x80, 0x8 ;  /* 0x000000000008781c */ /* 0x000fe80003faf008 */
[----:B------:R-:W-:Y:S07]  /*4950*/  PLOP3.LUT P5, PT, P5, PT, PT, 0x8, 0x80 ;  /* 0x000000000080781c */ /* 0x000fee0002fae170 */
[----:B------:R-:W-:Y:S11]  /*4960*/  @P0 FSETP.EQ.AND P5, PT, RZ, UR37, PT ;  /* 0x00000025ff000c0b */ /* 0x000ff6000bfa2000 */
[----:B------:R-:W-:Y:S02]  /*4970*/  @!UPT UIADD3 URZ, UPT, UPT, URZ, URZ, URZ ;  /* 0x000000fffffff290 */ /* 0x000fe4000fffe0ff */
.L_x_76:
[----:B------:R-:W3:Y:S01]  /*4980*/  LDC.64 R16, c[0x0][0xb10] ;  /* 0x0002c400ff107b82 */ /* 0x000ee20000000a00 */
[----:B------:R-:W-:Y:S01]  /*4990*/  ULEA UR4, UR13, UR7, 0x3 ;  /* 0x000000070d047291 */ /* 0x000fe2000f8e18ff */
[----:B------:R-:W-:Y:S01]  /*49a0*/  SHF.L.U32 R11, R32, 0x1f, RZ ;  /* 0x0000001f200b7819 */ /* 0x000fe200000006ff */
[----:B------:R-:W-:Y:S01]  /*49b0*/  VIADD R31, R31, 0x1 ;  /* 0x000000011f1f7836 */ /* 0x000fe20000000000 */
[----:B------:R-:W-:Y:S04]  /*49c0*/  @P3 SHF.R.U32.HI R28, RZ, 0x10, R21 ;  /* 0x00000010ff1c3819 */ /* 0x000fe80000011615 */
[----:B------:R-:W5:Y:S02]  /*49d0*/  LDC.64 R14, c[0x0][0xb18] ;  /* 0x0002c600ff0e7b82 */ /* 0x000f640000000a00 */
[----:B------:R-:W1:Y:S01]  /*49e0*/  SYNCS.PHASECHK.TRANS64.TRYWAIT P4, [UR4+0x40], R11 ;  /* 0x0000400bff0075a7 */ /* 0x000e620008081104 */
[----:B---3--:R-:W-:Y:S05]  /*49f0*/  @!P1 IMAD.HI.U32 R12, R13, R16, RZ ;  /* 0x000000100d0c9227 */ /* 0x008fea00078e00ff */
[----:B--2---:R-:W2:Y:S01]  /*4a00*/  @!P1 LDC R0, c[0x0][0xb20] ;  /* 0x0002c800ff009b82 */ /* 0x004ea20000000800 */
[----:B------:R-:W-:Y:S01]  /*4a10*/  @!P1 SHF.R.U32.HI R12, RZ, R17, R12 ;  /* 0x00000011ff0c9219 */ /* 0x000fe2000001160c */
[----:B-----5:R-:W-:Y:S01]  /*4a20*/  @!P1 IMAD.HI.U32 R9, R10, R15, RZ ;  /* 0x0000000f0a099227 */ /* 0x020fe200078e00ff */
[----:B------:R-:W-:Y:S05]  /*4a30*/  @!P1 ISETP.NE.AND P0, PT, R14, 0x1, PT ;  /* 0x000000010e00980c */ /* 0x000fea0003f05270 */
[----:B------:R-:W3:Y:S01]  /*4a40*/  @!P1 LDC R3, c[0x0][0xb0c] ;  /* 0x0002c300ff039b82 */ /* 0x000ee20000000800 */
[----:B--2---:R-:W-:Y:S02]  /*4a50*/  @!P1 SHF.R.U32.HI R9, RZ, R0, R9 ;  /* 0x00000000ff099219 */ /* 0x004fe40000011609 */
[----:B---3--:R-:W-:Y:S02]  /*4a60*/  @!P1 ISETP.NE.AND P2, PT, R3, 0x1, PT ;  /* 0x000000010300980c */ /* 0x008fe40003f45270 */
[----:B------:R-:W-:Y:S02]  /*4a70*/  @!P1 SEL R9, R10, R9, !P0 ;  /* 0x000000090a099207 */ /* 0x000fe40004000000 */
[----:B------:R-:W-:Y:S02]  /*4a80*/  ELECT P0, URZ, PT ;  /* 0x0000000000ff782f */ /* 0x000fe40003800000 */
[----:B------:R-:W-:Y:S05]  /*4a90*/  @!P1 SEL R12, R13, R12, !P2 ;  /* 0x0000000c0d0c9207 */ /* 0x000fea0005000000 */
[----:B------:R-:W-:Y:S02]  /*4aa0*/  @!P1 IMAD.IADD R0, R9, 0x1, -R12 ;  /* 0x0000000109009824 */ /* 0x000fe400078e0a0c */
[----:B------:R-:W-:Y:S02]  /*4ab0*/  @!P1 IMAD.IADD R9, R12, 0x1, -R9 ;  /* 0x000000010c099824 */ /* 0x000fe400078e0a09 */
[----:B------:R-:W-:Y:S02]  /*4ac0*/  @!P1 IMAD R13, R0, R3, R13 ;  /* 0x00000003000d9224 */ /* 0x000fe400078e020d */
[----:B------:R-:W-:Y:S01]  /*4ad0*/  @!P1 IMAD R10, R9, R14, R10 ;  /* 0x0000000e090a9224 */ /* 0x000fe200078e020a */
[----:B-1----:R-:W-:Y:S06]  /*4ae0*/  @!P4 BRA `(.L_x_77) ;  /* 0x0000001c00fcc947 */ /* 0x002fec0003800000 */
.L_x_128:
[----:B------:R-:W-:Y:S01]  /*4af0*/  PLOP3.LUT P5, PT, P5, P0, PT, 0xf2, 0x2f ;  /* 0x00000000002f781c */ /* 0x000fe20002fa1e72 */
[----:B------:R-:W-:Y:S01]  /*4b00*/  UIADD3 UR9, UPT, UPT, UR4, 0x30, URZ ;  /* 0x0000003004097890 */ /* 0x000fe2000fffe0ff */
[----:B------:R-:W-:Y:S01]  /*4b10*/  UMOV UR20, 0x0 ;  /* 0x0000000000147882 */ /* 0x000fe20000000000 */
[----:B------:R-:W-:Y:S01]  /*4b20*/  UMOV UR21, 0x10000000 ;  /* 0x1000000000157882 */ /* 0x000fe20000000000 */
[----:B------:R-:W-:Y:S01]  /*4b30*/  UMOV UR12, UR60 ;  /* 0x0000003c000c7c82 */ /* 0x000fe20008000000 */
[----:B------:R-:W-:Y:S08]  /*4b40*/  @P3 R2UR UR60, R28 ;  /* 0x000000001c3c32ca */ /* 0x000ff000000e0000 */
[----:B------:R-:W-:Y:S01]  /*4b50*/  @!P5 IADD3 R3, P0, PT, R34, 0x580, RZ ;  /* 0x000005802203d810 */ /* 0x000fe20007f1e0ff */
[----:B------:R-:W-:Y:S01]  /*4b60*/  @!P5 IMAD.SHL.U32 R41, R41, 0x8, RZ ;  /* 0x000000082929d824 */ /* 0x000fe200078e00ff */
[----:B------:R-:W-:Y:S01]  /*4b70*/  VOTEU.ALL UP1, P5 ;  /* 0x0000000000ff7886 */ /* 0x000fe20002820000 */
[----:B------:R-:W-:Y:S01]  /*4b80*/  @!P5 IMAD.SHL.U32 R43, R43, 0x80, RZ ;  /* 0x000000802b2bd824 */ /* 0x000fe200078e00ff */
[----:B------:R-:W-:Y:S01]  /*4b90*/  @!P5 R2UR UR6, R3 ;  /* 0x000000000306d2ca */ /* 0x000fe200000e0000 */
[----:B-1----:R-:W-:Y:S01]  /*4ba0*/  @!P5 IMAD.X R0, RZ, RZ, R35, P0 ;  /* 0x000000ffff00d224 */ /* 0x002fe200000e0623 */
[----:B------:R-:W-:Y:S01]  /*4bb0*/  @!P5 R2UR UR10, R41 ;  /* 0x00000000290ad2ca */ /* 0x000fe200000e0000 */
[----:B------:R-:W-:Y:S01]  /*4bc0*/  @!UP1 ULEA UR8, UR13, UR7, 0xb ;  /* 0x000000070d089291 */ /* 0x000fe2000f8e58ff */
[----:B------:R-:W-:Y:S01]  /*4bd0*/  @!P5 R2UR UR11, R43 ;  /* 0x000000002b0bd2ca */ /* 0x000fe200000e0000 */
[----:B------:R-:W-:Y:S01]  /*4be0*/  IMAD.IADD R41, R10, 0x1, R29 ;  /* 0x000000010a297824 */ /* 0x000fe200078e021d */
[----:B------:R-:W-:Y:S01]  /*4bf0*/  @!P5 R2UR UR5, R0 ;  /* 0x000000000005d2ca */ /* 0x000fe200000e0000 */
[----:B------:R-:W-:Y:S01]  /*4c00*/  @!UP1 UIADD3 UR8, UPT, UPT, UR8, 0x180, URZ ;  /* 0x0000018008089890 */ /* 0x000fe2000fffe0ff */
[----:B------:R-:W-:Y:S01]  /*4c10*/  ISETP.NE.AND P0, PT, R31, 0x2, PT ;  /* 0x000000021f00780c */ /* 0x000fe20003f05270 */
[----:B------:R-:W-:Y:S01]  /*4c20*/  VOTEU.ALL UP1, P5 ;  /* 0x0000000000ff7886 */ /* 0x000fe20002820000 */
[----:B------:R-:W-:Y:S02]  /*4c30*/  IMAD.IADD R43, R13, 0x1, R40 ;  /* 0x000000010d2b7824 */ /* 0x000fe400078e0228 */
[----:B------:R-:W-:Y:S01]  /*4c40*/  SEL R3, RZ, 0x1, P0 ;  /* 0x00000001ff037807 */ /* 0x000fe20000000000 */
[----:B------:R-:W-:Y:S01]  /*4c50*/  IMAD.U32 R14, RZ, RZ, UR6 ;  /* 0x00000006ff0e7e24 */ /* 0x000fe2000f8e00ff */
[----:B------:R-:W-:Y:S02]  /*4c60*/  SEL R31, R31, RZ, P0 ;  /* 0x000000ff1f1f7207 */ /* 0x000fe40000000000 */
[----:B------:R-:W-:Y:S02]  /*4c70*/  LOP3.LUT R30, R30, R3, RZ, 0x3c, !PT ;  /* 0x000000031e1e7212 */ /* 0x000fe400078e3cff */
[----:B------:R-:W-:Y:S01]  /*4c80*/  @!P5 R2UR UR14, R14 ;  /* 0x000000000e0ed2ca */ /* 0x000fe200000e0000 */
[----:B------:R-:W-:Y:S01]  /*4c90*/  IMAD.U32 R15, RZ, RZ, UR5 ;  /* 0x00000005ff0f7e24 */ /* 0x000fe2000f8e00ff */
[----:B------:R-:W-:Y:S04]  /*4ca0*/  UPRMT UR5, UR45, 0x654, UR9 ;  /* 0x000006542d057896 */ /* 0x000fe80008000009 */
[----:B------:R-:W-:Y:S11]  /*4cb0*/  @!P5 R2UR UR15, R15 ;  /* 0x000000000f0fd2ca */ /* 0x000ff600000e0000 */
[----:B------:R-:W-:Y:S02]  /*4cc0*/  @!UPT UIADD3 URZ, UPT, UPT, URZ, URZ, URZ ;  /* 0x000000fffffff290 */ /* 0x000fe4000fffe0ff */
[----:B------:R2:W-:Y:S01]  /*4cd0*/  @!UP1 UTMALDG.3D [UR8], [UR14], desc[UR20] ;  /* 0x000014080e0095b4 */ /* 0x0005e20008011000 */
[----:B------:R2:W-:Y:S01]  /*4ce0*/  @!P5 SYNCS.ARRIVE.TRANS64.RED.A0TR RZ, [UR4+0x30], R27 ;  /* 0x0000301bffffd9a7 */ /* 0x0005e20008300404 */
[----:B------:R-:W-:Y:S04]  /*4cf0*/  UIADD3 UR4, UPT, UPT, UR13, 0x1, URZ ;  /* 0x000000010d047890 */ /* 0x000fe8000fffe0ff */
[----:B------:R-:W-:Y:S04]  /*4d00*/  UISETP.NE.AND UP1, UPT, UR4, 0x2, UPT ;  /* 0x000000020400788c */ /* 0x000fe8000bf25270 */
[----:B------:R-:W-:Y:S01]  /*4d10*/  USEL UR13, UR4, URZ, UP1 ;  /* 0x000000ff040d7287 */ /* 0x000fe20008800000 */
[----:B------:R-:W-:Y:S01]  /*4d20*/  SYNCS.ARRIVE.TRANS64.RED.A1T0 RZ, [UR5], RZ ;  /* 0x000000ffffff79a7 */ /* 0x000fe20008100405 */
[----:B------:R-:W-:Y:S02]  /*4d30*/  USEL UR5, URZ, 0x1, UP1 ;  /* 0x00000001ff057887 */ /* 0x000fe40008800000 */
[----:B------:R-:W-:Y:S04]  /*4d40*/  UPLOP3.LUT UP1, UPT, UPT, UPT, UPT, 0x80, 0x8 ;  /* 0x000000000008789c */ /* 0x000fe80003f2f070 */
[----:B------:R-:W-:Y:S01]  /*4d50*/  LOP3.LUT R32, R32, UR5, RZ, 0x3c, !PT ;  /* 0x0000000520207c12 */ /* 0x000fe2000f8e3cff */
[----:B------:R-:W-:Y:S06]  /*4d60*/  @P3 BRA `(.L_x_78) ;  /* 0xfffffff400983947 */ /* 0x000fec000383ffff */
[----:B------:R-:W-:Y:S01]  /*4d70*/  UIADD3 UR7, UPT, UPT, UR7, 0x40, URZ ;  /* 0x0000004007077890 */ /* 0x000fe2000fffe0ff */
[----:B------:R-:W-:-:S03]  /*4d80*/  SHF.L.U32 R3, R32, 0x1f, RZ ;  /* 0x0000001f20037819 */ /* 0x000fc600000006ff */
[----:B------:R-:W-:-:S09]  /*4d90*/  ULEA UR4, UR13, UR7, 0x3 ;  /* 0x000000070d047291 */ /* 0x000fd2000f8e18ff */
[----:B------:R-:W1:Y:S02]  /*4da0*/  SYNCS.PHASECHK.TRANS64.TRYWAIT P0, [UR4], R3 ;  /* 0x00000003ff0075a7 */ /* 0x000e640008001104 */
[----:B-1----:R-:W-:Y:S05]  /*4db0*/  @!P0 BRA `(.L_x_79) ;  /* 0x0000001c00608947 */ /* 0x002fea0003800000 */
.L_x_130:
        /* <DEDUP_REMOVED lines=8> */
.L_x_80:
[----:B-1----:R1:W3:Y:S02]  /*4e40*/  SYNCS.PHASECHK.TRANS64.TRYWAIT P0, [R0+URZ], R3 ;  /* 0x00000003000075a7 */ /* 0x0022e400080011ff */
[----:B---3--:R-:W-:Y:S05]  /*4e50*/  @!P0 NANOSLEEP.SYNCS 0x989680 ;  /* 0x009896800000895d */ /* 0x008fea0003900000 */
[----:B------:R-:W3:Y:S02]  /*4e60*/  @!P0 SYNCS.PHASECHK.TRANS64 P0, [R0+URZ], R3 ;  /* 0x00000003000085a7 */ /* 0x000ee400080010ff */
[----:B--23--:R-:W-:Y:S05]  /*4e70*/  @P0 EXIT ;  /* 0x000000000000094d */ /* 0x00cfea0003800000 */
[----:B------:R-:W-:Y:S05]  /*4e80*/  BRA `(.L_x_80) ;  /* 0xfffffffc00ec7947 */ /* 0x000fea000383ffff */
.L_x_70:
[----:B------:R-:W-:-:S06]  /*4e90*/  UISETP.GE.AND UP1, UPT, UR10, 0x4, UPT ;  /* 0x000000040a00788c */ /* 0x000fcc000bf26270 */
[----:B------:R-:W-:-:S13]  /*4ea0*/  PLOP3.LUT P0, PT, PT, PT, UP1, 0x80, 0x8 ;  /* 0x000000000008781c */ /* 0x000fda0003f0f018 */
[----:B------:R-:W-:Y:S05]  /*4eb0*/  @!P0 EXIT ;  /* 0x000000000000894d */ /* 0x000fea0003800000 */
[----:B------:R-:W-:Y:S01]  /*4ec0*/  BAR.SYNC.DEFER_BLOCKING 0x6, 0xa0 ;  /* 0x0182800000007b1d */ /* 0x000fe20000010000 */
[C---:B------:R-:W-:Y:S01]  /*4ed0*/  IMAD.U32 R26, R57.reuse, 0x10000, RZ ;  /* 0x00010000391a7824 */ /* 0x040fe200078e00ff */
[----:B------:R-:W-:Y:S01]  /*4ee0*/  LOP3.LUT R56, R0, 0x60, R57, 0xf8, !PT ;  /* 0x0000006000387812 */ /* 0x000fe200078ef839 */
[----:B------:R-:W-:Y:S01]  /*4ef0*/  HFMA2 R55, -RZ, RZ, 0, 5.9604644775390625e-08 ;  /* 0x00000001ff377431 */ /* 0x000fe200000001ff */
[----:B------:R-:W-:Y:S01]  /*4f00*/  LOP3.LUT R57, R57, 0x60, RZ, 0xc0, !PT ;  /* 0x0000006039397812 */ /* 0x000fe200078ec0ff */
[----:B------:R-:W-:Y:S01]  /*4f10*/  IMAD.MOV.U32 R54, RZ, RZ, RZ ;  /* 0x000000ffff367224 */ /* 0x000fe200078e00ff */
[----:B------:R-:W-:Y:S02]  /*4f20*/  UMOV UR4, 0x400 ;  /* 0x0000040000047882 */ /* 0x000fe40000000000 */
[----:B------:R-:W1:Y:S01]  /*4f30*/  LDC R49, c[0x0][0x370] ;  /* 0x0000dc00ff317b82 */ /* 0x000e620000000800 */
[----:B------:R-:W-:Y:S01]  /*4f40*/  ULEA UR4, UR45, UR4, 0x18 ;  /* 0x000000042d047291 */ /* 0x000fe2000f8ec0ff */
[----:B------:R-:W-:Y:S01]  /*4f50*/  LOP3.LUT R26, R26, 0x600000, RZ, 0xc0, !PT ;  /* 0x006000001a1a7812 */ /* 0x000fe200078ec0ff */
[----:B------:R-:W-:Y:S01]  /*4f60*/  IMAD.MOV.U32 R53, RZ, RZ, RZ ;  /* 0x000000ffff357224 */ /* 0x000fe200078e00ff */
[----:B------:R-:W-:Y:S01]  /*4f70*/  MOV R61, RZ ;  /* 0x000000ff003d7202 */ /* 0x000fe20000000f00 */
[----:B------:R-:W2:Y:S01]  /*4f80*/  LDCU.64 UR52, c[0x0][0x348] ;  /* 0x00006900ff3477ac */ /* 0x000ea20008000a00 */
[----:B------:R-:W-:-:S02]  /*4f90*/  SHF.L.U32 R56, R56, 0x4, RZ ;  /* 0x0000000438387819 */ /* 0x000fc400000006ff */
[----:B------:R-:W4:Y:S01]  /*4fa0*/  LDC R24, c[0x0][0xb0c] ;  /* 0x0002c300ff187b82 */ /* 0x000f220000000800 */
[----:B------:R-:W1:Y:S01]  /*4fb0*/  LDCU.64 UR46, c[0x0][0x888] ;  /* 0x00011100ff2e77ac */ /* 0x000e620008000a00 */
[----:B------:R-:W1:Y:S06]  /*4fc0*/  LDCU.64 UR48, c[0x0][0x890] ;  /* 0x00011200ff3077ac */ /* 0x000e6c0008000a00 */
[----:B------:R-:W1:Y:S01]  /*4fd0*/  LDC R48, c[0x0][0xb20] ;  /* 0x0002c800ff307b82 */ /* 0x000e620000000800 */
[----:B------:R-:W3:Y:S01]  /*4fe0*/  LDS R3, [UR4+0x110] ;  /* 0x00011004ff037984 */ /* 0x000ee20008000800 */
[----:B------:R-:W-:Y:S01]  /*4ff0*/  UMOV UR36, URZ ;  /* 0x000000ff00247c82 */ /* 0x000fe20008000000 */
[----:B------:R-:W-:Y:S01]  /*5000*/  UMOV UR39, URZ ;  /* 0x000000ff00277c82 */ /* 0x000fe20008000000 */
[----:B------:R-:W-:Y:S01]  /*5010*/  UMOV UR42, URZ ;  /* 0x000000ff002a7c82 */ /* 0x000fe20008000000 */
[----:B------:R-:W-:-:S03]  /*5020*/  UMOV UR43, URZ ;  /* 0x000000ff002b7c82 */ /* 0x000fc60008000000 */
[----:B------:R-:W1:Y:S08]  /*5030*/  LDC R22, c[0x0][0xb30] ;  /* 0x0002cc00ff167b82 */ /* 0x000e700000000800 */
[----:B------:R-:W1:Y:S08]  /*5040*/  LDC.64 R38, c[0x0][0xb10] ;  /* 0x0002c400ff267b82 */ /* 0x000e700000000a00 */
[----:B------:R-:W1:Y:S08]  /*5050*/  LDC.64 R18, c[0x0][0xb18] ;  /* 0x0002c600ff127b82 */ /* 0x000e700000000a00 */
[----:B------:R-:W1:Y:S08]  /*5060*/  LDC.64 R16, c[0x0][0xb28] ;  /* 0x0002ca00ff107b82 */ /* 0x000e700000000a00 */
[----:B------:R-:W1:Y:S01]  /*5070*/  LDC.64 R36, c[0x0][0x8b0] ;  /* 0x00022c00ff247b82 */ /* 0x000e620000000a00 */
[----:B---3--:R-:W-:-:S07]  /*5080*/  IMAD.IADD R26, R3, 0x1, R26 ;  /* 0x00000001031a7824 */ /* 0x008fce00078e021a */
[----:B------:R-:W3:Y:S08]  /*5090*/  LDC.64 R30, c[0x0][0x8a8] ;  /* 0x00022a00ff1e7b82 */ /* 0x000ef00000000a00 */
[----:B--2-4-:R-:W1:Y:S02]  /*50a0*/  LDC R50, c[0x0][0x374] ;  /* 0x0000dd00ff327b82 */ /* 0x014e640000000800 */
.L_x_96:
[----:B--2---:R-:W2:Y:S01]  /*50b0*/  S2UR UR50, SR_CgaCtaId ;  /* 0x00000000003279c3 */ /* 0x004ea20000008800 */
[----:B------:R-:W-:Y:S01]  /*50c0*/  UMOV UR38, 0x400 ;  /* 0x0000040000267882 */ /* 0x000fe20000000000 */
[----:B------:R-:W-:Y:S01]  /*50d0*/  SHF.L.U32 R3, R53, 0x1f, RZ ;  /* 0x0000001f35037819 */ /* 0x000fe200000006ff */
[----:B--2---:R-:W-:Y:S06]  /*50e0*/  ULEA UR38, UR50, UR38, 0x18 ;  /* 0x0000002632267291 */ /* 0x004fec000f8ec0ff */
[C---:B------:R-:W-:Y:S02]  /*50f0*/  LEA R0, R61.reuse, UR38, 0x3 ;  /* 0x000000263d007c11 */ /* 0x040fe4000f8e18ff */
[----:B------:R-:W-:Y:S02]  /*5100*/  LEA R12, R61, UR38, 0x4 ;  /* 0x000000263d0c7c11 */ /* 0x000fe4000f8e20ff */
[----:B------:R-:W2:Y:S02]  /*5110*/  SYNCS.PHASECHK.TRANS64.TRYWAIT P0, [R0+URZ+0x60], R3 ;  /* 0x00006003000075a7 */ /* 0x000ea400080011ff */
[----:B-12---:R-:W-:Y:S05]  /*5120*/  @!P0 BRA `(.L_x_81) ;  /* 0x00000018009c8947 */ /* 0x006fea0003800000 */
.L_x_131:
[----:B------:R-:W-:Y:S01]  /*5130*/  ISETP.GE.AND P0, PT, R2, 0x1, PT ;  /* 0x000000010200780c */ /* 0x000fe20003f06270 */
[----:B------:R-:W4:Y:S01]  /*5140*/  LDS.128 R12, [R12+0xf0] ;  /* 0x0000f0000c0c7984 */ /* 0x000f220000000c00 */
[----:B-1----:R-:W-:Y:S01]  /*5150*/  ISETP.NE.U32.AND P3, PT, R36, RZ, PT ;  /* 0x000000ff2400720c */ /* 0x002fe20003f65070 */
[----:B--2---:R-:W-:Y:S01]  /*5160*/  VIADD R0, R0, 0x70 ;  /* 0x0000007000007836 */ /* 0x004fe20000000000 */
[----:B------:R-:W-:Y:S04]  /*5170*/  UISETP.NE.AND UP0, UPT, UR44, URZ, UPT ;  /* 0x000000ff2c00728c */ /* 0x000fe8000bf05270 */
[----:B------:R-:W-:Y:S01]  /*5180*/  PRMT R0, RZ, 0x654, R0 ;  /* 0x00000654ff007816 */ /* 0x000fe20000000000 */
[----:B------:R-:W-:Y:S01]  /*5190*/  @!PT LDS RZ, [RZ] ;  /* 0x00000000fffff984 */ /* 0x000fe20000000800 */
[----:B------:R-:W-:Y:S01]  /*51a0*/  @!PT LDS RZ, [RZ] ;  /* 0x00000000fffff984 */ /* 0x000fe20000000800 */
[----:B------:R-:W-:Y:S01]  /*51b0*/  @!PT LDS RZ, [RZ] ;  /* 0x00000000fffff984 */ /* 0x000fe20000000800 */
[----:B------:R-:W-:Y:S01]  /*51c0*/  @!PT LDS RZ, [RZ] ;  /* 0x00000000fffff984 */ /* 0x000fe20000000800 */
[----:B------:R1:W-:Y:S06]  /*51d0*/  MEMBAR.ALL.CTA ;  /* 0x0000000000007992 */ /* 0x0003ec0000008000 */
[----:B-1----:R-:W1:Y:S01]  /*51e0*/  FENCE.VIEW.ASYNC.S ;  /* 0x00000000000073c6 */ /* 0x002e620000000000 */
[----:B------:R-:W-:Y:S01]  /*51f0*/  PLOP3.LUT P2, PT, PT, PT, UP0, 0x80, 0x8 ;  /* 0x000000000008781c */ /* 0x000fe20003f4f008 */
[----:B-1----:R1:W-:Y:S01]  /*5200*/  SYNCS.ARRIVE.TRANS64.RED.A1T0 RZ, [R0+URZ], RZ ;  /* 0x000000ff00ff79a7 */ /* 0x0023e200081004ff */
[----:B----4-:R-:W-:Y:S04]  /*5210*/  LOP3.LUT P6, RZ, R14, 0x1, RZ, 0xc0, !PT ;  /* 0x000000010eff7812 */ /* 0x010fe800078cc0ff */
[----:B------:R-:W-:Y:S09]  /*5220*/  P2R R58, PR, RZ, 0x40 ;  /* 0x00000040ff3a7803 */ /* 0x000ff20000000000 */
[----:B------:R-:W-:Y:S02]  /*5230*/  @P6 MOV R25, R12 ;  /* 0x0000000c00196202 */ /* 0x000fe40000000f00 */
[----:B------:R-:W-:Y:S01]  /*5240*/  @P6 LOP3.LUT R23, R13, 0xffff, RZ, 0xc0, !PT ;  /* 0x0000ffff0d176812 */ /* 0x000fe200078ec0ff */
[----:B-1----:R-:W-:Y:S06]  /*5250*/  @!P0 BRA `(.L_x_82) ;  /* 0x0000000000a48947 */ /* 0x002fec0003800000 */
[----:B------:R-:W-:Y:S01]  /*5260*/  IMAD.HI.U32 R11, R50, R19, RZ ;  /* 0x00000013320b7227 */ /* 0x000fe200078e00ff */
[----:B------:R-:W-:Y:S02]  /*5270*/  ISETP.NE.AND P0, PT, R18, 0x1, PT ;  /* 0x000000011200780c */ /* 0x000fe40003f05270 */
[----:B------:R-:W-:Y:S01]  /*5280*/  ISETP.NE.AND P1, PT, R2, 0x1, PT ;  /* 0x000000010200780c */ /* 0x000fe20003f25270 */
[----:B------:R-:W-:Y:S01]  /*5290*/  IMAD.HI.U32 R10, R49, R38, RZ ;  /* 0x00000026310a7227 */ /* 0x000fe200078e00ff */
[----:B------:R-:W-:Y:S02]  /*52a0*/  SHF.R.U32.HI R11, RZ, R48, R11 ;  /* 0x00000030ff0b7219 */ /* 0x000fe4000001160b */
[----:B------:R-:W-:Y:S01]  /*52b0*/  ISETP.NE.AND P4, PT, R24, 0x1, PT ;  /* 0x000000011800780c */ /* 0x000fe20003f85270 */
[----:B------:R-:W-:Y:S01]  /*52c0*/  IMAD.HI.U32 R28, R25, R38, RZ ;  /* 0x00000026191c7227 */ /* 0x000fe200078e00ff */
[----:B------:R-:W-:Y:S02]  /*52d0*/  SHF.R.U32.HI R10, RZ, R39, R10 ;  /* 0x00000027ff0a7219 */ /* 0x000fe4000001160a */
[----:B------:R-:W-:Y:S01]  /*52e0*/  SEL R3, R50, R11, !P0 ;  /* 0x0000000b32037207 */ /* 0x000fe20004000000 */
[----:B------:R-:W-:Y:S01]  /*52f0*/  IMAD.HI.U32 R11, R23, R19, RZ ;  /* 0x00000013170b7227 */ /* 0x000fe200078e00ff */
[----:B------:R-:W-:Y:S02]  /*5300*/  SEL R7, R49, R10, !P4 ;  /* 0x0000000a31077207 */ /* 0x000fe40006000000 */
[----:B------:R-:W-:Y:S01]  /*5310*/  SHF.R.U32.HI R28, RZ, R39, R28 ;  /* 0x00000027ff1c7219 */ /* 0x000fe2000001161c */
[-C--:B------:R-:W-:Y:S04]  /*5320*/  IMAD.HI.U32 R10, R3, R16.reuse, RZ ;  /* 0x00000010030a7227 */ /* 0x080fe800078e00ff */
[----:B------:R-:W-:Y:S01]  /*5330*/  IMAD.HI.U32 R20, R7, R16, RZ ;  /* 0x0000001007147227 */ /* 0x000fe200078e00ff */
[-C--:B------:R-:W-:Y:S02]  /*5340*/  @P1 SHF.R.U32.HI R3, RZ, R17.reuse, R10 ;  /* 0x00000011ff031219 */ /* 0x080fe4000001160a */
[----:B------:R-:W-:Y:S02]  /*5350*/  SHF.R.U32.HI R10, RZ, R48, R11 ;  /* 0x00000030ff0a7219 */ /* 0x000fe4000001160b */
[----:B------:R-:W-:Y:S01]  /*5360*/  @P1 SHF.R.U32.HI R7, RZ, R17, R20 ;  /* 0x00000011ff071219 */ /* 0x000fe20000011614 */
[C---:B------:R-:W-:Y:S01]  /*5370*/  IMAD R4, R2.reuse, R3, RZ ;  /* 0x0000000302047224 */ /* 0x040fe200078e02ff */
[----:B------:R-:W-:Y:S02]  /*5380*/  SEL R5, R23, R10, !P0 ;  /* 0x0000000a17057207 */ /* 0x000fe40004000000 */
[----:B------:R-:W-:Y:S01]  /*5390*/  SEL R3, R25, R28, !P4 ;  /* 0x0000001c19037207 */ /* 0x000fe20006000000 */
[----:B------:R-:W-:Y:S01]  /*53a0*/  IMAD R6, R2, R7, RZ ;  /* 0x0000000702067224 */ /* 0x000fe200078e02ff */
[C---:B------:R-:W-:Y:S01]  /*53b0*/  ISETP.GE.AND P0, PT, R5.reuse, R4, PT ;  /* 0x000000040500720c */ /* 0x040fe20003f06270 */
[----:B------:R-:W-:Y:S03]  /*53c0*/  IMAD.HI.U32 R8, R5, R16, RZ ;  /* 0x0000001005087227 */ /* 0x000fe600078e00ff */
[----:B------:R-:W-:Y:S01]  /*53d0*/  ISETP.GE.OR P0, PT, R3, R6, P0 ;  /* 0x000000060300720c */ /* 0x000fe20000706670 */
[----:B------:R-:W-:Y:S01]  /*53e0*/  IMAD.MOV R6, RZ, RZ, -R3 ;  /* 0x000000ffff067224 */ /* 0x000fe200078e0a03 */
[-C--:B------:R-:W-:Y:S03]  /*53f0*/  SHF.R.U32.HI R8, RZ, R17.reuse, R8 ;  /* 0x00000011ff087219 */ /* 0x080fe60000011608 */
[----:B------:R-:W-:Y:S01]  /*5400*/  IMAD R25, R24, R6, R25 ;  /* 0x0000000618197224 */ /* 0x000fe200078e0219 */
[----:B------:R-:W-:Y:S05]  /*5410*/  SEL R9, R5, R8, !P1 ;  /* 0x0000000805097207 */ /* 0x000fea0004800000 */
[----:B------:R-:W-:Y:S02]  /*5420*/  IMAD.MOV R8, RZ, RZ, -R9 ;  /* 0x000000ffff087224 */ /* 0x000fe400078e0a09 */
[C---:B------:R-:W-:Y:S04]  /*5430*/  @!P0 IMAD.HI.U32 R4, R3.reuse, R16, RZ ;  /* 0x0000001003048227 */ /* 0x040fe800078e00ff */
[----:B------:R-:W-:Y:S01]  /*5440*/  IMAD R8, R2, R8, R5 ;  /* 0x0000000802087224 */ /* 0x000fe200078e0205 */
[----:B------:R-:W-:Y:S04]  /*5450*/  @!P0 SHF.R.U32.HI R4, RZ, R17, R4 ;  /* 0x00000011ff048219 */ /* 0x000fe80000011604 */
[----:B------:R-:W-:Y:S02]  /*5460*/  @!P0 SEL R0, R3, R4, !P1 ;  /* 0x0000000403008207 */ /* 0x000fe40004800000 */
[----:B------:R-:W-:Y:S02]  /*5470*/  IADD3 R4, PT, PT, -R5, RZ, RZ ;  /* 0x000000ff05047210 */ /* 0x000fe40007ffe1ff */
[----:B------:R-:W-:Y:S01]  /*5480*/  @!P0 IADD3 R9, PT, PT, R9, -R0, RZ ;  /* 0x8000000009098210 */ /* 0x000fe20007ffe0ff */
[----:B------:R-:W-:Y:S02]  /*5490*/  @!P0 IMAD R0, R7, R8, R0 ;  /* 0x0000000807008224 */ /* 0x000fe400078e0200 */
[----:B------:R-:W-:Y:S02]  /*54a0*/  IMAD R23, R18, R4, R23 ;  /* 0x0000000412177224 */ /* 0x000fe400078e0217 */
[----:B------:R-:W-:Y:S02]  /*54b0*/  @!P0 IMAD R5, R9, R2, R3 ;  /* 0x0000000209058224 */ /* 0x000fe400078e0203 */
[----:B------:R-:W-:Y:S04]  /*54c0*/  @!P0 IMAD.MOV.U32 R3, RZ, RZ, R0 ;  /* 0x000000ffff038224 */ /* 0x000fe800078e0000 */
[----:B------:R-:W-:Y:S02]  /*54d0*/  IMAD R25, R3, R24, R25 ;  /* 0x0000001803197224 */ /* 0x000fe400078e0219 */
[----:B------:R-:W-:Y:S02]  /*54e0*/  IMAD R23, R5, R18, R23 ;  /* 0x0000001205177224 */ /* 0x000fe400078e0217 */
.L_x_82:
[----:B------:R-:W-:Y:S01]  /*54f0*/  UISETP.NE.U32.AND UP2, UPT, UR48, URZ, UPT ;  /* 0x000000ff3000728c */ /* 0x000fe2000bf45070 */
[----:B------:R-:W-:Y:S03]  /*5500*/  ISETP.NE.AND.EX P3, PT, R37, RZ, PT, P3 ;  /* 0x000000ff2500720c */ /* 0x000fe60003f65330 */
[----:B------:R-:W-:Y:S09]  /*5510*/  UISETP.NE.AND.EX UP2, UPT, UR49, URZ, UPT, UP2 ;  /* 0x000000ff3100728c */ /* 0x000ff2000bf45320 */
[----:B------:R-:W-:Y:S05]  /*5520*/  BRA.U !UP2, `(.L_x_83) ;  /* 0x000000010a387547 */ /* 0x000fea000b800000 */
[----:B------:R-:W-:Y:S01]  /*5530*/  UISETP.NE.U32.AND UP0, UPT, UR46, URZ, UPT ;  /* 0x000000ff2e00728c */ /* 0x000fe2000bf05070 */
[----:B------:R-:W-:Y:S03]  /*5540*/  HFMA2 R42, -RZ, RZ, 0, 5.9604644775390625e-08 ;  /* 0x00000001ff2a7431 */ /* 0x000fe600000001ff */
[----:B------:R-:W-:Y:S06]  /*5550*/  UISETP.NE.AND.EX UP0, UPT, UR47, URZ, UPT, UP0 ;  /* 0x000000ff2f00728c */ /* 0x000fec000bf05300 */
[----:B------:R-:W-:Y:S05]  /*5560*/  PLOP3.LUT P0, PT, PT, PT, UP0, 0x80, 0x8 ;  /* 0x000000000008781c */ /* 0x000fea0003f0f008 */
[----:B------:R-:W1:Y:S01]  /*5570*/  @UP0 LDCU.64 UR4, c[0x0][0x888] ;  /* 0x00011100ff0407ac */ /* 0x000e620008000a00 */
[----:B------:R-:W-:Y:S04]  /*5580*/  @UP0 UIMAD UR6, UR60, UR48, URZ ;  /* 0x000000303c0602a4 */ /* 0x000fe8000f8e02ff */
[----:B-1----:R-:W-:Y:S06]  /*5590*/  @UP0 UIMAD.WIDE UR4, UR6, 0x4, UR4 ;  /* 0x00000004060408a5 */ /* 0x002fec000f8e0204 */
[----:B------:R-:W-:Y:S02]  /*55a0*/  IMAD.U32 R4, RZ, RZ, UR4 ;  /* 0x00000004ff047e24 */ /* 0x000fe4000f8e00ff */
[----:B------:R-:W-:Y:S05]  /*55b0*/  IMAD.U32 R5, RZ, RZ, UR5 ;  /* 0x00000005ff057e24 */ /* 0x000fea000f8e00ff */
[----:B------:R-:W2:Y:S02]  /*55c0*/  @P0 LDG.E R0, desc[UR54][R4.64] ;  /* 0x0000003604000981 */ /* 0x000ea4000c1e1900 */
[----:B--2---:R-:W-:Y:S01]  /*55d0*/  @P0 R2UR UR37, R0 ;  /* 0x00000000002502ca */ /* 0x004fe200000e0000 */
[----:B------:R-:W-:Y:S05]  /*55e0*/  IMAD.MOV.U32 R0, RZ, RZ, 0x1 ;  /* 0x00000001ff007424 */ /* 0x000fea00078e00ff */
[----:B------:R-:W-:Y:S08]  /*55f0*/  @!P0 PRMT R42, R0, 0x7610, R42 ;  /* 0x00007610002a8816 */ /* 0x000ff0000000002a */
[----:B------:R-:W1:Y:S02]  /*5600*/  @!UP0 LDCU UR37, c[0x0][0x880] ;  /* 0x00011000ff2587ac */ /* 0x000e640008000800 */
.L_x_83:
[----:B------:R-:W-:Y:S05]  /*5610*/  @!P3 BRA `(.L_x_84) ;  /* 0x000000000020b947 */ /* 0x000fea0003800000 */
[----:B---3--:R-:W-:Y:S04]  /*5620*/  ISETP.NE.U32.AND P0, PT, R30, RZ, PT ;  /* 0x000000ff1e00720c */ /* 0x008fe80003f05070 */
[----:B------:R-:W-:Y:S11]  /*5630*/  ISETP.NE.AND.EX P0, PT, R31, RZ, PT, P0 ;  /* 0x000000ff1f00720c */ /* 0x000ff60003f05300 */
[----:B------:R-:W-:Y:S02]  /*5640*/  @!UPT UIADD3 URZ, UPT, UPT, URZ, URZ, URZ ;  /* 0x000000fffffff290 */ /* 0x000fe4000fffe0ff */
[----:B------:R-:W2:Y:S01]  /*5650*/  @P0 LDC.64 R4, c[0x0][0x8a8] ;  /* 0x00022a00ff040b82 */ /* 0x000ea20000000a00 */
[----:B------:R-:W-:Y:S04]  /*5660*/  @P0 IMAD R0, R36, UR60, RZ ;  /* 0x0000003c24000c24 */ /* 0x000fe8000f8e02ff */
[----:B--2---:R-:W-:Y:S05]  /*5670*/  @P0 IMAD.WIDE R4, R0, 0x4, R4 ;  /* 0x0000000400040825 */ /* 0x004fea00078e0204 */
[----:B-----5:R2:W5:Y:S02]  /*5680*/  @P0 LDG.E R27, desc[UR54][R4.64] ;  /* 0x00000036041b0981 */ /* 0x020564000c1e1900 */
[----:B--2---:R-:W4:Y:S02]  /*5690*/  @!P0 LDC R27, c[0x0][0x8a0] ;  /* 0x00022800ff1b8b82 */ /* 0x004f240000000800 */
.L_x_84:
[----:B------:R-:W2:Y:S01]  /*56a0*/  LDC.64 R4, c[0x0][0xb10] ;  /* 0x0002c400ff047b82 */ /* 0x000ea20000000a00 */
[----:B------:R-:W-:Y:S01]  /*56b0*/  UISETP.NE.AND UP4, UPT, UR44, URZ, UPT ;  /* 0x000000ff2c00728c */ /* 0x000fe2000bf85270 */
[----:B-1----:R-:W-:Y:S01]  /*56c0*/  @P2 FSETP.NEU.AND P1, PT, RZ, UR37, PT ;  /* 0x00000025ff002c0b */ /* 0x002fe2000bf2d000 */
[----:B------:R-:W-:Y:S01]  /*56d0*/  UPLOP3.LUT UP0, UPT, UPT, UPT, UPT, 0x40, 0x4 ;  /* 0x000000000004789c */ /* 0x000fe20003f0e870 */
[----:B------:R-:W-:Y:S01]  /*56e0*/  @P2 LOP3.LUT P0, RZ, R42, 0xff, RZ, 0xc0, !PT ;  /* 0x000000ff2aff2812 */ /* 0x000fe2000780c0ff */
[----:B------:R-:W-:Y:S03]  /*56f0*/  USHF.L.U32 UR41, UR39, 0xb, URZ ;  /* 0x0000000b27297899 */ /* 0x000fe600080006ff */
[----:B------:R-:W1:Y:S01]  /*5700*/  LDC.64 R6, c[0x0][0xb18] ;  /* 0x0002c600ff067b82 */ /* 0x000e620000000a00 */
[----:B------:R-:W-:Y:S01]  /*5710*/  LOP3.LUT R9, R55, 0x1, RZ, 0x3c, !PT ;  /* 0x0000000137097812 */ /* 0x000fe200078e3cff */
[----:B------:R-:W-:Y:S01]  /*5720*/  VIADD R61, R61, 0x1 ;  /* 0x000000013d3d7836 */ /* 0x000fe20000000000 */
[----:B------:R-:W-:Y:S02]  /*5730*/  SHF.L.U32 R11, R54, 0x1f, RZ ;  /* 0x0000001f360b7819 */ /* 0x000fe400000006ff */
[----:B------:R-:W-:Y:S02]  /*5740*/  CS2R R34, SRZ ;  /* 0x0000000000227805 */ /* 0x000fe4000001ff00 */
[----:B------:R-:W-:Y:S01]  /*5750*/  @P6 SHF.R.U32.HI R52, RZ, 0x10, R13 ;  /* 0x00000010ff346819 */ /* 0x000fe2000001160d */
[----:B------:R-:W3:Y:S01]  /*5760*/  @UP4 LDCU.64 UR4, c[0x0][0x888] ;  /* 0x00011100ff0447ac */ /* 0x000ee20008000a00 */
[----:B------:R-:W-:Y:S01]  /*5770*/  IMAD.U32 R13, RZ, RZ, UR41 ;  /* 0x00000029ff0d7e24 */ /* 0x000fe2000f8e00ff */
[----:B------:R-:W-:Y:S01]  /*5780*/  CS2R R32, SRZ ;  /* 0x0000000000207805 */ /* 0x000fe2000001ff00 */
[----:B------:R-:W-:Y:S03]  /*5790*/  @UP4 UPLOP3.LUT UP0, UPT, UPT, UPT, UP2, 0x80, 0x8 ;  /* 0x000000000008489c */ /* 0x000fe60003f0f020 */
[----:B------:R-:W-:Y:S01]  /*57a0*/  IADD3 R60, PT, PT, R56, UR38, R13 ;  /* 0x00000026383c7c10 */ /* 0x000fe2000fffe00d */
[----:B------:R-:W-:Y:S01]  /*57b0*/  @P2 VOTEU.ANY UP1, P1 ;  /* 0x0000000000ff2886 */ /* 0x000fe20000820100 */
[----:B---3--:R-:W-:Y:S02]  /*57c0*/  @UP4 UISETP.NE.U32.AND UP3, UPT, UR4, URZ, UPT ;  /* 0x000000ff0400428c */ /* 0x008fe4000bf65070 */
[----:B------:R-:W-:Y:S02]  /*57d0*/  @UP4 USEL UR4, URZ, 0xffffffff, UP1 ;  /* 0xffffffffff044887 */ /* 0x000fe40008800000 */
[----:B------:R-:W-:Y:S01]  /*57e0*/  @UP4 UISETP.NE.AND.EX UP3, UPT, UR5, URZ, UPT, UP3 ;  /* 0x000000ff0500428c */ /* 0x000fe2000bf65330 */
[----:B------:R-:W-:Y:S01]  /*57f0*/  @P2 VOTEU.ANY UP1, P0 ;  /* 0x0000000000ff2886 */ /* 0x000fe20000020100 */
[----:B------:R-:W-:Y:S02]  /*5800*/  ISETP.NE.AND P0, PT, R22, 0x1, PT ;  /* 0x000000011600780c */ /* 0x000fe40003f05270 */
[----:B------:R-:W-:Y:S04]  /*5810*/  @UP4 USEL UR5, URZ, 0xffffffff, UP3 ;  /* 0xffffffffff054887 */ /* 0x000fe80009800000 */
[----:B------:R-:W-:Y:S02]  /*5820*/  @UP0 USEL UR4, UR5, UR4, !UP1 ;  /* 0x0000000405040287 */ /* 0x000fe4000c800000 */
[----:B------:R-:W-:Y:S02]  /*5830*/  ULEA UR5, UR39, UR38, 0x3 ;  /* 0x0000002627057291 */ /* 0x000fe4000f8e18ff */
[----:B------:R-:W-:Y:S03]  /*5840*/  @UP4 ULOP3.LUT UR4, UR4, 0x1, URZ, 0xc0, !UPT ;  /* 0x0000000104044892 */ /* 0x000fe6000f8ec0ff */
[----:B------:R-:W3:Y:S01]  /*5850*/  @!P0 LDC R0, c[0x0][0xb20] ;  /* 0x0002c800ff008b82 */ /* 0x000ee20000000800 */
[----:B------:R-:W-:Y:S01]  /*5860*/  UISETP.NE.U32.OR UP0, UPT, UR4, 0x1, !UP4 ;  /* 0x000000010400788c */ /* 0x000fe2000e705470 */
[----:B--2---:R-:W-:Y:S01]  /*5870*/  @!P0 IMAD.HI.U32 R4, R25, R4, RZ ;  /* 0x0000000419048227 */ /* 0x004fe200078e00ff */
[----:B------:R-:W-:Y:S05]  /*5880*/  USHF.L.U32 UR4, UR36, 0x3, URZ ;  /* 0x0000000324047899 */ /* 0x000fea00080006ff */
[----:B------:R-:W2:Y:S01]  /*5890*/  @!P0 LDC R3, c[0x0][0xb0c] ;  /* 0x0002c300ff038b82 */ /* 0x000ea20000000800 */
[----:B-1----:R-:W-:Y:S01]  /*58a0*/  @!P0 ISETP.NE.AND P1, PT, R6, 0x1, PT ;  /* 0x000000010600880c */ /* 0x002fe20003f25270 */
[----:B------:R-:W-:Y:S01]  /*58b0*/  @!P0 IMAD.HI.U32 R7, R23, R7, RZ ;  /* 0x0000000717078227 */ /* 0x000fe200078e00ff */
[----:B------:R-:W-:Y:S01]  /*58c0*/  PLOP3.LUT P5, PT, PT, PT, UP0, 0x80, 0x8 ;  /* 0x000000000008781c */ /* 0x000fe20003faf008 */
[----:B------:R-:W-:Y:S01]  /*58d0*/  UP2UR UR45, UPR, URZ, 0x1 ;  /* 0x00000001ff2d7883 */ /* 0x000fe20008000000 */
[----:B------:R-:W-:Y:S01]  /*58e0*/  @!P0 SHF.R.U32.HI R4, RZ, R5, R4 ;  /* 0x00000005ff048219 */ /* 0x000fe20000011604 */
[----:B------:R-:W-:Y:S01]  /*58f0*/  IMAD.U32 R8, RZ, RZ, UR4 ;  /* 0x00000004ff087e24 */ /* 0x000fe2000f8e00ff */
[----:B------:R-:W-:Y:S01]  /*5900*/  P2R R59, PR, RZ, 0x20 ;  /* 0x00000020ff3b7803 */ /* 0x000fe20000000000 */
[----:B------:R-:W-:Y:S01]  /*5910*/  VIADD R28, R26, UR4 ;  /* 0x000000041a1c7c36 */ /* 0x000fe20008000000 */
[----:B------:R-:W-:Y:S07]  /*5920*/  UIADD3 UR40, UPT, UPT, UR38, UR4, URZ ;  /* 0x0000000426287290 */ /* 0x000fee000fffe0ff */
[----:B------:R-:W-:Y:S04]  /*5930*/  @P5 SHF.L.U32 R10, R9, 0x1f, RZ ;  /* 0x0000001f090a5819 */ /* 0x000fe800000006ff */
[----:B------:R-:W1:Y:S01]  /*5940*/  @P5 SYNCS.PHASECHK.TRANS64.TRYWAIT P4, [UR5+0x30], R10 ;  /* 0x0000300aff0055a7 */ /* 0x000e620008081105 */
[----:B---3--:R-:W-:Y:S02]  /*5950*/  @!P0 SHF.R.U32.HI R0, RZ, R0, R7 ;  /* 0x00000000ff008219 */ /* 0x008fe40000011607 */
[----:B--2---:R-:W-:Y:S02]  /*5960*/  @!P0 ISETP.NE.AND P2, PT, R3, 0x1, PT ;  /* 0x000000010300880c */ /* 0x004fe40003f45270 */
[----:B------:R-:W-:Y:S02]  /*5970*/  @!P0 SEL R5, R23, R0, !P1 ;  /* 0x0000000017058207 */ /* 0x000fe40004800000 */
[----:B------:R-:W-:Y:S05]  /*5980*/  @!P0 SEL R4, R25, R4, !P2 ;  /* 0x0000000419048207 */ /* 0x000fea0005000000 */
[----:B------:R-:W-:Y:S02]  /*5990*/  @!P0 IMAD.IADD R0, R5, 0x1, -R4 ;  /* 0x0000000105008824 */ /* 0x000fe400078e0a04 */
[----:B------:R-:W-:Y:S01]  /*59a0*/  @!P0 IMAD.IADD R4, R4, 0x1, -R5 ;  /* 0x0000000104048824 */ /* 0x000fe200078e0a05 */
[----:B------:R2:W3:Y:S01]  /*59b0*/  SYNCS.PHASECHK.TRANS64.TRYWAIT P3, [R8+UR38+0x80], R11 ;  /* 0x0000800b080075a7 */ /* 0x0004e20008061126 */
[----:B------:R-:W-:Y:S02]  /*59c0*/  @!P0 IMAD R25, R0, R3, R25 ;  /* 0x0000000300198224 */ /* 0x000fe400078e0219 */
[----:B------:R-:W-:Y:S01]  /*59d0*/  @!P0 IMAD R23, R4, R6, R23 ;  /* 0x0000000604178224 */ /* 0x000fe200078e0217 */
[----:B------:R-:W-:Y:S02]  /*59e0*/  PLOP3.LUT P0, PT, PT, PT, PT, 0x8, 0x80 ;  /* 0x000000000080781c */ /* 0x000fe40003f0e170 */
[----:B-1----:R-:W-:Y:S01]  /*59f0*/  @P5 PLOP3.LUT P0, PT, P4, PT, PT, 0x8, 0x80 ;  /* 0x000000000080581c */ /* 0x002fe2000270e170 */
[----:B------:R-:W-:Y:S01]  /*5a00*/  @!UPT UIADD3 URZ, UPT, UPT, URZ, URZ, URZ ;  /* 0x000000fffffff290 */ /* 0x000fe2000fffe0ff */
[----:B--2---:R-:W-:Y:S11]  /*5a10*/  BRA.U !UP0, `(.L_x_85) ;  /* 0x0000000108547547 */ /* 0x004ff6000b800000 */
[----:B------:R-:W-:Y:S02]  /*5a20*/  FSETP.NEU.AND P2, PT, RZ, UR37, PT ;  /* 0x00000025ff007c0b */ /* 0x000fe4000bf4d000 */
[----:B------:R-:W-:Y:S01]  /*5a30*/  LOP3.LUT P1, RZ, R42, 0xff, RZ, 0xc0, !PT ;  /* 0x000000ff2aff7812 */ /* 0x000fe2000782c0ff */
[----:B------:R-:W-:Y:S01]  /*5a40*/  @!UPT UIADD3 URZ, UPT, UPT, URZ, URZ, URZ ;  /* 0x000000fffffff290 */ /* 0x000fe2000fffe0ff */
[----:B------:R-:W-:Y:S11]  /*5a50*/  @!P0 BRA `(.L_x_86) ;  /* 0x00000000000c8947 */ /* 0x000ff60003800000 */
[----:B------:R-:W-:Y:S04]  /*5a60*/  SHF.L.U32 R9, R9, 0x1f, RZ ;  /* 0x0000001f09097819 */ /* 0x000fe800000006ff */
[----:B------:R-:W1:Y:S02]  /*5a70*/  SYNCS.PHASECHK.TRANS64.TRYWAIT P0, [UR5+0x30], R9 ;  /* 0x00003009ff0075a7 */ /* 0x000e640008001105 */
[----:B-1----:R-:W-:Y:S05]  /*5a80*/  @!P0 BRA `(.L_x_87) ;  /* 0x0000001000588947 */ /* 0x002fea0003800000 */
.L_x_86:
[----:B------:R-:W-:Y:S01]  /*5a90*/  UISETP.NE.U32.AND UP0, UPT, UR46, URZ, UPT ;  /* 0x000000ff2e00728c */ /* 0x000fe2000bf05070 */
[----:B------:R-:W-:Y:S01]  /*5aa0*/  IMAD.MOV.U32 R35, RZ, RZ, RZ ;  /* 0x000000ffff237224 */ /* 0x000fe200078e00ff */
[----:B------:R-:W-:Y:S01]  /*5ab0*/  CS2R R32, SRZ ;  /* 0x0000000000207805 */ /* 0x000fe2000001ff00 */
[----:B------:R-:W-:Y:S01]  /*5ac0*/  VOTEU.ANY UP1, P2 ;  /* 0x0000000000ff7886 */ /* 0x000fe20001020100 */
[----:B------:R-:W-:Y:S02]  /*5ad0*/  UISETP.NE.AND.EX UP0, UPT, UR47, URZ, UPT, UP0 ;  /* 0x000000ff2f00728c */ /* 0x000fe4000bf05300 */
[----:B------:R-:W-:Y:S02]  /*5ae0*/  USEL UR4, URZ, 0xffffffff, UP1 ;  /* 0xffffffffff047887 */ /* 0x000fe40008800000 */
[----:B------:R-:W-:Y:S03]  /*5af0*/  USEL UR5, URZ, 0xffffffff, UP0 ;  /* 0xffffffffff057887 */ /* 0x000fe60008000000 */
[----:B------:R-:W-:Y:S01]  /*5b00*/  VOTEU.ANY UP0, P1 ;  /* 0x0000000000ff7886 */ /* 0x000fe20000800100 */
[----:B------:R-:W-:Y:S04]  /*5b10*/  @UP2 USEL UR4, UR5, UR4, !UP0 ;  /* 0x0000000405042287 */ /* 0x000fe8000c000000 */
[----:B------:R-:W-:Y:S04]  /*5b20*/  ULOP3.LUT UR4, UR4, 0x1, URZ, 0xc0, !UPT ;  /* 0x0000000104047892 */ /* 0x000fe8000f8ec0ff */
[----:B------:R-:W-:Y:S06]  /*5b30*/  UISETP.NE.U32.AND UP0, UPT, UR4, 0x1, UPT ;  /* 0x000000010400788c */ /* 0x000fec000bf05070 */
[----:B------:R-:W-:Y:S11]  /*5b40*/  PLOP3.LUT P0, PT, PT, PT, UP0, 0x80, 0x8 ;  /* 0x000000000008781c */ /* 0x000ff60003f0f008 */
[----:B------:R-:W-:Y:S02]  /*5b50*/  @!UPT UIADD3 URZ, UPT, UPT, URZ, URZ, URZ ;  /* 0x000000fffffff290 */ /* 0x000fe4000fffe0ff */
[----:B------:R2:W1:Y:S02]  /*5b60*/  @P0 LDS.128 R32, [R60+0x180] ;  /* 0x000180003c200984 */ /* 0x0004640000000c00 */
.L_x_85:
[----:B-1----:R-:W-:Y:S04]  /*5b70*/  SHF.R.U32.HI R0, RZ, 0x15, R28 ;  /* 0x00000015ff007819 */ /* 0x002fe8000001161c */
[----:B------:R-:W-:Y:S01]  /*5b80*/  LOP3.LUT P0, RZ, R0, 0x3, R51, 0x48, !PT ;  /* 0x0000000300ff7812 */ /* 0x000fe20007804833 */
[----:B------:R-:W-:Y:S01]  /*5b90*/  @!UPT UIADD3 URZ, UPT, UPT, URZ, URZ, URZ ;  /* 0x000000fffffff290 */ /* 0x000fe2000fffe0ff */
[----:B---3--:R-:W-:Y:S11]  /*5ba0*/  @P3 BRA `(.L_x_88) ;  /* 0x0000000000083947 */ /* 0x008ff60003800000 */
[----:B------:R-:W1:Y:S02]  /*5bb0*/  SYNCS.PHASECHK.TRANS64.TRYWAIT P1, [R8+UR38+0x80], R11 ;  /* 0x0000800b080075a7 */ /* 0x000e640008021126 */
[----:B-1----:R-:W-:Y:S05]  /*5bc0*/  @!P1 BRA `(.L_x_89) ;  /* 0x0000001000209947 */ /* 0x002fea0003800000 */
.L_x_88:
[----:B------:R-:W-:Y:S05]  /*5bd0*/  @!P0 BRA `(.L_x_90) ;  /* 0x0000000000408947 */ /* 0x000fea0003800000 */
[----:B------:R-:W3:Y:S01]  /*5be0*/  LDCU.64 UR8, c[0x4][0x68] ;  /* 0x01000d00ff0877ac */ /* 0x000ee20008000a00 */
[----:B------:R-:W-:Y:S01]  /*5bf0*/  MOV R15, 0x0 ;  /* 0x00000000000f7802 */ /* 0x000fe20000000f00 */
[----:B------:R-:W-:Y:S02]  /*5c00*/  HFMA2 R12, -RZ, RZ, 0, 5.9604644775390625e-08 ;  /* 0x00000001ff0c7431 */ /* 0x000fe400000001ff */
[----:B------:R-:W-:Y:S02]  /*5c10*/  IMAD.MOV.U32 R8, RZ, RZ, 0x192 ;  /* 0x00000192ff087424 */ /* 0x000fe400078e00ff */
[----:B------:R-:W-:Y:S01]  /*5c20*/  IMAD.MOV.U32 R13, RZ, RZ, RZ ;  /* 0x000000ffff0d7224 */ /* 0x000fe200078e00ff */
[----:B------:R-:W1:Y:S01]  /*5c30*/  LDCU.64 UR6, c[0x4][0x70] ;  /* 0x01000e00ff0677ac */ /* 0x000e620008000a00 */
[----:B------:R-:W2:Y:S01]  /*5c40*/  LDC.64 R14, c[0x4][R15] ;  /* 0x010000000f0e7b82 */ /* 0x000ea20000000a00 */
[----:B------:R-:W4:Y:S01]  /*5c50*/  LDCU.64 UR4, c[0x4][0x8] ;  /* 0x01000100ff0477ac */ /* 0x000f220008000a00 */
[----:B---3--:R-:W-:Y:S01]  /*5c60*/  MOV R5, UR9 ;  /* 0x0000000900057c02 */ /* 0x008fe20008000f00 */
[----:B------:R-:W-:Y:S01]  /*5c70*/  IMAD.U32 R4, RZ, RZ, UR8 ;  /* 0x00000008ff047e24 */ /* 0x000fe2000f8e00ff */
[----:B-1----:R-:W-:Y:S01]  /*5c80*/  MOV R7, UR7 ;  /* 0x0000000700077c02 */ /* 0x002fe20008000f00 */
[----:B------:R-:W-:Y:S01]  /*5c90*/  IMAD.U32 R6, RZ, RZ, UR6 ;  /* 0x00000006ff067e24 */ /* 0x000fe2000f8e00ff */
[----:B----4-:R-:W-:Y:S01]  /*5ca0*/  MOV R11, UR5 ;  /* 0x00000005000b7c02 */ /* 0x010fe20008000f00 */
[----:B------:R-:W-:Y:S02]  /*5cb0*/  IMAD.U32 R10, RZ, RZ, UR4 ;  /* 0x00000004ff0a7e24 */ /* 0x000fe4000f8e00ff */
[----:B------:R-:W-:Y:S07]  /*5cc0*/  LEPC R20, `(.L_x_90) ;  /* 0x000000001014794e */ /* 0x000fee0000000000 */
[----:B--2--5:R-:W-:Y:S05]  /*5cd0*/  CALL.ABS.NOINC R14 ;  /* 0x000000000e007343 */ /* 0x024fea0003c00000 */
.L_x_90:
[----:B------:R-:W-:Y:S01]  /*5ce0*/  ISETP.NE.AND P0, PT, R57, RZ, PT ;  /* 0x000000ff3900720c */ /* 0x000fe20003f05270 */
[----:B------:R-:W-:Y:S05]  /*5cf0*/  WARPSYNC.ALL ;  /* 0x0000000000007948 */ /* 0x000fea0003800000 */
[----:B------:R-:W-:Y:S01]  /*5d00*/  R2UR UR4, R28 ;  /* 0x000000001c0472ca */ /* 0x000fe200000e0000 */
[--C-:B------:R-:W-:Y:S01]  /*5d10*/  HADD2.F32 R3, -RZ, R32.reuse.H0_H0 ;  /* 0x20000020ff037230 */ /* 0x100fe20000004100 */
[----:B------:R-:W-:Y:S01]  /*5d20*/  UIADD3 UR7, UPT, UPT, UR39, 0x1, URZ ;  /* 0x0000000127077890 */ /* 0x000fe2000fffe0ff */
[----:B-1----:R-:W-:Y:S01]  /*5d30*/  HADD2.F32 R0, -RZ, R32.H1_H1 ;  /* 0x30000020ff007230 */ /* 0x002fe20000004100 */
[----:B------:R-:W-:Y:S01]  /*5d40*/  UIADD3 UR36, UPT, UPT, UR36, 0x1, URZ ;  /* 0x0000000124247890 */ /* 0x000fe2000fffe0ff */
[--C-:B------:R-:W-:Y:S01]  /*5d50*/  HADD2.F32 R13, -RZ, R33.reuse.H0_H0 ;  /* 0x20000021ff0d7230 */ /* 0x100fe20000004100 */
[----:B------:R-:W-:Y:S01]  /*5d60*/  BSSY.RECONVERGENT B0, `(.L_x_91) ;  /* 0x0000032000007945 */ /* 0x000fe20003800200 */
[----:B------:R-:W-:Y:S02]  /*5d70*/  HADD2.F32 R12, -RZ, R33.H1_H1 ;  /* 0x30000021ff0c7230 */ /* 0x000fe40000004100 */
[--C-:B------:R-:W-:Y:S02]  /*5d80*/  HADD2.F32 R15, -RZ, R34.reuse.H0_H0 ;  /* 0x20000022ff0f7230 */ /* 0x100fe40000004100 */
[----:B------:R-:W-:Y:S02]  /*5d90*/  HADD2.F32 R14, -RZ, R34.H1_H1 ;  /* 0x30000022ff0e7230 */ /* 0x000fe40000004100 */
[----:B------:R-:W1:Y:S01]  /*5da0*/  LDTM.x8 R4, tmem[UR4] ;  /* 0x00000004000479ee */ /* 0x000e6200081c0000 */
[--C-:B------:R-:W-:Y:S01]  /*5db0*/  HADD2.F32 R21, -RZ, R35.reuse.H0_H0 ;  /* 0x20000023ff157230 */ /* 0x100fe20000004100 */
[----:B------:R-:W-:Y:S01]  /*5dc0*/  UIADD3 UR4, UPT, UPT, UR40, 0xa0, URZ ;  /* 0x000000a028047890 */ /* 0x000fe2000fffe0ff */
[----:B------:R-:W-:Y:S01]  /*5dd0*/  HADD2.F32 R20, -RZ, R35.H1_H1 ;  /* 0x30000023ff147230 */ /* 0x000fe20000004100 */
[----:B------:R-:W-:Y:S02]  /*5de0*/  NOP ;  /* 0x0000000000007918 */ /* 0x000fe40000000000 */
[----:B------:R-:W-:Y:S09]  /*5df0*/  UPRMT UR4, UR50, 0x654, UR4 ;  /* 0x0000065432047896 */ /* 0x000ff20008000004 */
[----:B-1----:R-:W-:Y:S01]  /*5e00*/  SYNCS.ARRIVE.TRANS64.RED.A1T0 RZ, [UR4], RZ ;  /* 0x000000ffffff79a7 */ /* 0x002fe20008100404 */
[C---:B----45:R-:W-:Y:S01]  /*5e10*/  FMUL R4, R27.reuse, R4 ;  /* 0x000000041b047220 */ /* 0x070fe20000400000 */
[C---:B------:R-:W-:Y:S01]  /*5e20*/  FMUL R5, R27.reuse, R5 ;  /* 0x000000051b057220 */ /* 0x040fe20000400000 */
[C---:B------:R-:W-:Y:S01]  /*5e30*/  FMUL R6, R27.reuse, R6 ;  /* 0x000000061b067220 */ /* 0x040fe20000400000 */
[----:B------:R-:W-:Y:S01]  /*5e40*/  FMUL R7, R27, R7 ;  /* 0x000000071b077220 */ /* 0x000fe20000400000 */
[----:B------:R-:W-:Y:S01]  /*5e50*/  FFMA R4, R3, UR37, R4 ;  /* 0x0000002503047c23 */ /* 0x000fe20008000004 */
[C---:B------:R-:W-:Y:S01]  /*5e60*/  FMUL R8, R27.reuse, R8 ;  /* 0x000000081b087220 */ /* 0x040fe20000400000 */
[----:B------:R-:W-:Y:S01]  /*5e70*/  FFMA R5, R0, UR37, R5 ;  /* 0x0000002500057c23 */ /* 0x000fe20008000005 */
[----:B------:R-:W-:Y:S01]  /*5e80*/  FMUL R9, R27, R9 ;  /* 0x000000091b097220 */ /* 0x000fe20000400000 */
[----:B------:R-:W-:Y:S01]  /*5e90*/  FFMA R6, R13, UR37, R6 ;  /* 0x000000250d067c23 */ /* 0x000fe20008000006 */
[C---:B------:R-:W-:Y:S01]  /*5ea0*/  FMUL R10, R27.reuse, R10 ;  /* 0x0000000a1b0a7220 */ /* 0x040fe20000400000 */
[----:B------:R-:W-:Y:S01]  /*5eb0*/  FFMA R7, R12, UR37, R7 ;  /* 0x000000250c077c23 */ /* 0x000fe20008000007 */
[----:B------:R-:W-:Y:S01]  /*5ec0*/  FMUL R11, R27, R11 ;  /* 0x0000000b1b0b7220 */ /* 0x000fe20000400000 */
[----:B------:R-:W-:Y:S01]  /*5ed0*/  FFMA R8, R15, UR37, R8 ;  /* 0x000000250f087c23 */ /* 0x000fe20008000008 */
[----:B------:R-:W-:Y:S01]  /*5ee0*/  FFMA R9, R14, UR37, R9 ;  /* 0x000000250e097c23 */ /* 0x000fe20008000009 */
[----:B------:R-:W-:Y:S01]  /*5ef0*/  FFMA R10, R21, UR37, R10 ;  /* 0x00000025150a7c23 */ /* 0x000fe2000800000a */
[----:B------:R-:W-:Y:S01]  /*5f00*/  FFMA R11, R20, UR37, R11 ;  /* 0x00000025140b7c23 */ /* 0x000fe2000800000b */
[----:B------:R-:W-:Y:S02]  /*5f10*/  F2FP.F16.F32.PACK_AB R44, R5, R4 ;  /* 0x00000004052c723e */ /* 0x000fe400000000ff */
[----:B------:R-:W-:Y:S02]  /*5f20*/  F2FP.F16.F32.PACK_AB R45, R7, R6 ;  /* 0x00000006072d723e */ /* 0x000fe400000000ff */
[----:B------:R-:W-:Y:S02]  /*5f30*/  F2FP.F16.F32.PACK_AB R46, R9, R8 ;  /* 0x00000008092e723e */ /* 0x000fe400000000ff */
[----:B------:R-:W-:Y:S05]  /*5f40*/  F2FP.F16.F32.PACK_AB R47, R11, R10 ;  /* 0x0000000a0b2f723e */ /* 0x000fea00000000ff */
[----:B------:R1:W-:Y:S01]  /*5f50*/  STS.128 [R60+0x180], R44 ;  /* 0x0001802c3c007388 */ /* 0x0003e20000000c00 */
[----:B------:R-:W-:Y:S01]  /*5f60*/  @!PT LDS RZ, [RZ] ;  /* 0x00000000fffff984 */ /* 0x000fe20000000800 */
[----:B------:R-:W-:Y:S01]  /*5f70*/  @!PT LDS RZ, [RZ] ;  /* 0x00000000fffff984 */ /* 0x000fe20000000800 */
[----:B------:R-:W-:Y:S01]  /*5f80*/  @!PT LDS RZ, [RZ] ;  /* 0x00000000fffff984 */ /* 0x000fe20000000800 */
[----:B------:R-:W-:Y:S01]  /*5f90*/  @!PT LDS RZ, [RZ] ;  /* 0x00000000fffff984 */ /* 0x000fe20000000800 */
[----:B------:R3:W-:Y:S07]  /*5fa0*/  MEMBAR.ALL.CTA ;  /* 0x0000000000007992 */ /* 0x0007ee0000008000 */
[----:B---3--:R-:W3:Y:S02]  /*5fb0*/  FENCE.VIEW.ASYNC.S ;  /* 0x00000000000073c6 */ /* 0x008ee40000000000 */
[----:B---3--:R-:W-:Y:S06]  /*5fc0*/  BAR.SYNC.DEFER_BLOCKING 0x1, 0x80 ;  /* 0x0042000000007b1d */ /* 0x008fec0000010000 */
[----:B------:R-:W-:Y:S05]  /*5fd0*/  @P0 BRA `(.L_x_92) ;  /* 0x0000000000280947 */ /* 0x000fea0003800000 */
[----:B------:R-:W-:Y:S01]  /*5fe0*/  R2UR UR5, R43 ;  /* 0x000000002b0572ca */ /* 0x000fe200000e0000 */
[----:B------:R-:W-:Y:S01]  /*5ff0*/  UIADD3 UR4, UP0, UPT, UR52, 0x680, URZ ;  /* 0x0000068034047890 */ /* 0x000fe2000ff1e0ff */
[----:B------:R-:W-:Y:S01]  /*6000*/  R2UR UR6, R41 ;  /* 0x00000000290672ca */ /* 0x000fe200000e0000 */
[----:B------:R-:W-:Y:S01]  /*6010*/  UIADD3 UR8, UPT, UPT, UR38, 0x180, UR41 ;  /* 0x0000018026087890 */ /* 0x000fe2000fffe029 */
[----:B------:R-:W-:Y:S09]  /*6020*/  UMOV UR11, UR60 ;  /* 0x0000003c000b7c82 */ /* 0x000ff20008000000 */
[----:B------:R-:W-:Y:S02]  /*6030*/  USHF.L.U32 UR10, UR5, 0x7, URZ ;  /* 0x00000007050a7899 */ /* 0x000fe400080006ff */
[----:B------:R-:W-:Y:S02]  /*6040*/  USHF.L.U32 UR9, UR6, 0x3, URZ ;  /* 0x0000000306097899 */ /* 0x000fe400080006ff */
[----:B------:R-:W-:Y:S09]  /*6050*/  UIADD3.X UR5, UPT, UPT, URZ, UR53, URZ, UP0, !UPT ;  /* 0x00000035ff057290 */ /* 0x000ff200087fe4ff */
[----:B------:R3:W-:Y:S02]  /*6060*/  UTMASTG.3D [UR8], [UR4] ;  /* 0x00000008040073b5 */ /* 0x0007e40008010000 */
[----:B---3--:R0:W-:Y:S02]  /*6070*/  UTMACMDFLUSH ;  /* 0x00000000000079b7 */ /* 0x0081e40000000000 */
.L_x_92:
[----:B------:R-:W-:Y:S05]  /*6080*/  BSYNC.RECONVERGENT B0 ;  /* 0x0000000000007941 */ /* 0x000fea0003800200 */
.L_x_91:
[----:B------:R-:W-:Y:S04]  /*6090*/  BSSY.RECONVERGENT B0, `(.L_x_93) ;  /* 0x0000003000007945 */ /* 0x000fe80003800200 */
[----:B------:R-:W-:Y:S05]  /*60a0*/  @P0 BRA `(.L_x_94) ;  /* 0x0000000000040947 */ /* 0x000fea0003800000 */
[----:B------:R-:W-:Y:S04]  /*60b0*/  DEPBAR.LE SB0, 0x0 ;  /* 0x000080000000791a */ /* 0x000fe80000000000 */
.L_x_94:
[----:B------:R-:W-:Y:S05]  /*60c0*/  BSYNC.RECONVERGENT B0 ;  /* 0x0000000000007941 */ /* 0x000fea0003800200 */
.L_x_93:
[----:B------:R-:W-:Y:S01]  /*60d0*/  BAR.SYNC.DEFER_BLOCKING 0x1, 0x80 ;  /* 0x0042000000007b1d */ /* 0x000fe20000010000 */
[----:B------:R-:W-:Y:S04]  /*60e0*/  UIADD3 UR42, UPT, UPT, UR42, 0x1, URZ ;  /* 0x000000012a2a7890 */ /* 0x000fe8000fffe0ff */
[----:B------:R-:W-:Y:S09]  /*60f0*/  UISETP.NE.AND UP0, UPT, UR42, URZ, UPT ;  /* 0x000000ff2a00728c */ /* 0x000ff2000bf05270 */
[----:B------:R-:W-:Y:S05]  /*6100*/  BRA.U !UP0, `(.L_x_95) ;  /* 0x0000000108287547 */ /* 0x000fea000b800000 */
[----:B------:R-:W-:Y:S01]  /*6110*/  UISETP.NE.AND UP0, UPT, UR45, URZ, UPT ;  /* 0x000000ff2d00728c */ /* 0x000fe2000bf05270 */
[----:B------:R-:W-:Y:S10]  /*6120*/  ISETP.NE.AND P0, PT, R59, RZ, PT ;  /* 0x000000ff3b00720c */ /* 0x000ff40003f05270 */
[----:B------:R-:W-:Y:S04]  /*6130*/  @UP0 ULEA UR4, UR43, UR38, 0x3 ;  /* 0x000000262b040291 */ /* 0x000fe8000f8e18ff */
[----:B------:R-:W-:Y:S04]  /*6140*/  @UP0 UIADD3 UR4, UPT, UPT, UR4, 0x40, URZ ;  /* 0x0000004004040890 */ /* 0x000fe8000fffe0ff */
[----:B------:R-:W-:Y:S09]  /*6150*/  @UP0 UPRMT UR4, UR50, 0x654, UR4 ;  /* 0x0000065432040896 */ /* 0x000ff20008000004 */
[----:B------:R-:W-:Y:S01]  /*6160*/  @P0 SYNCS.ARRIVE.TRANS64.RED.A1T0 RZ, [UR4], RZ ;  /* 0x000000ffffff09a7 */ /* 0x000fe20008100404 */
[----:B------:R-:W-:Y:S04]  /*6170*/  UIADD3 UR4, UPT, UPT, UR43, 0x1, URZ ;  /* 0x000000012b047890 */ /* 0x000fe8000fffe0ff */
[----:B------:R-:W-:Y:S04]  /*6180*/  UISETP.NE.AND UP0, UPT, UR4, 0x2, UPT ;  /* 0x000000020400788c */ /* 0x000fe8000bf05270 */
[----:B------:R-:W-:Y:S11]  /*6190*/  USEL UR43, UR4, URZ, UP0 ;  /* 0x000000ff042b7287 */ /* 0x000ff60008000000 */
[----:B------:R-:W-:Y:S01]  /*61a0*/  @!UPT UIADD3 URZ, UPT, UPT, URZ, URZ, URZ ;  /* 0x000000fffffff290 */ /* 0x000fe2000fffe0ff */
.L_x_95:
[----:B------:R-:W-:Y:S01]  /*61b0*/  ISETP.NE.AND P1, PT, R58, RZ, PT ;  /* 0x000000ff3a00720c */ /* 0x000fe20003f25270 */
[----:B------:R-:W-:Y:S01]  /*61c0*/  UISETP.NE.AND UP0, UPT, UR36, 0x4, UPT ;  /* 0x000000042400788c */ /* 0x000fe2000bf05270 */
[----:B------:R-:W-:Y:S01]  /*61d0*/  ISETP.NE.AND P0, PT, R61, 0x2, PT ;  /* 0x000000023d00780c */ /* 0x000fe20003f05270 */
[----:B------:R-:W-:Y:S01]  /*61e0*/  UISETP.NE.AND UP1, UPT, UR7, 0x2, UPT ;  /* 0x000000020700788c */ /* 0x000fe2000bf25270 */
[----:B------:R-:W-:Y:S01]  /*61f0*/  IMAD.IADD R41, R23, 0x1, R29 ;  /* 0x0000000117297824 */ /* 0x000fe200078e021d */
[----:B------:R-:W-:Y:S01]  /*6200*/  USEL UR5, URZ, 0x1, UP0 ;  /* 0x00000001ff057887 */ /* 0x000fe20008000000 */
[----:B------:R-:W-:Y:S01]  /*6210*/  SEL R0, RZ, 0x1, P0 ;  /* 0x00000001ff007807 */ /* 0x000fe20000000000 */
[----:B------:R-:W-:Y:S01]  /*6220*/  USEL UR4, URZ, 0x1, UP1 ;  /* 0x00000001ff047887 */ /* 0x000fe20008800000 */
[----:B------:R-:W-:Y:S01]  /*6230*/  SEL R61, R61, RZ, P0 ;  /* 0x000000ff3d3d7207 */ /* 0x000fe20000000000 */
[----:B------:R-:W-:Y:S01]  /*6240*/  USEL UR36, UR36, URZ, UP0 ;  /* 0x000000ff24247287 */ /* 0x000fe20008000000 */
[----:B------:R-:W-:Y:S01]  /*6250*/  LOP3.LUT R53, R53, R0, RZ, 0x3c, !PT ;  /* 0x0000000035357212 */ /* 0x000fe200078e3cff */
[----:B------:R-:W-:Y:S01]  /*6260*/  USEL UR39, UR7, URZ, UP1 ;  /* 0x000000ff07277287 */ /* 0x000fe20008800000 */
[----:B------:R-:W-:Y:S01]  /*6270*/  LOP3.LUT R54, R54, UR5, RZ, 0x3c, !PT ;  /* 0x0000000536367c12 */ /* 0x000fe2000f8e3cff */
[----:B------:R-:W-:Y:S01]  /*6280*/  IMAD.IADD R43, R25, 0x1, R40 ;  /* 0x00000001192b7824 */ /* 0x000fe200078e0228 */
[----:B------:R-:W-:Y:S02]  /*6290*/  @P1 R2UR UR60, R52 ;  /* 0x00000000343c12ca */ /* 0x000fe400000e0000 */
[----:B------:R-:W-:Y:S01]  /*62a0*/  LOP3.LUT R55, R55, UR4, RZ, 0x3c, !PT ;  /* 0x0000000437377c12 */ /* 0x000fe2000f8e3cff */
[----:B------:R-:W-:Y:S01]  /*62b0*/  @!UPT UIADD3 URZ, UPT, UPT, URZ, URZ, URZ ;  /* 0x000000fffffff290 */ /* 0x000fe2000fffe0ff */
[----:B------:R-:W-:Y:S11]  /*62c0*/  @P1 BRA `(.L_x_96) ;  /* 0xffffffec00781947 */ /* 0x000ff6000383ffff */
[----:B------:R-:W-:-:S09]  /*62d0*/  UISETP.NE.AND UP0, UPT, UR44, URZ, UPT ;  /* 0x000000ff2c00728c */ /* 0x000fd2000bf05270 */
[----:B------:R-:W-:Y:S05]  /*62e0*/  BRA.U !UP0, `(.L_x_97) ;  /* 0x0000000108407547 */ /* 0x000fea000b800000 */
[----:B------:R-:W3:Y:S02]  /*62f0*/  LDCU.64 UR4, c[0x0][0x890] ;  /* 0x00011200ff0477ac */ /* 0x000ee40008000a00 */
[----:B---3--:R-:W-:-:S04]  /*6300*/  UISETP.NE.U32.AND UP0, UPT, UR4, URZ, UPT ;  /* 0x000000ff0400728c */ /* 0x008fc8000bf05070 */
[----:B------:R-:W-:-:S09]  /*6310*/  UISETP.NE.AND.EX UP0, UPT, UR5, URZ, UPT, UP0 ;  /* 0x000000ff0500728c */ /* 0x000fd2000bf05300 */
[----:B------:R-:W-:Y:S05]  /*6320*/  BRA.U UP0, `(.L_x_98) ;  /* 0x00000001000c7547 */ /* 0x000fea000b800000 */
[----:B------:R-:W-:-:S13]  /*6330*/  FSETP.NEU.AND P0, PT, RZ, UR37, PT ;  /* 0x00000025ff007c0b */ /* 0x000fda000bf0d000 */
[----:B------:R-:W-:Y:S05]  /*6340*/  @!P0 EXIT ;  /* 0x000000000000894d */ /* 0x000fea0003800000 */
[----:B------:R-:W-:Y:S05]  /*6350*/  BRA `(.L_x_97) ;  /* 0x0000000000247947 */ /* 0x000fea0003800000 */
.L_x_98:
[----:B------:R-:W-:-:S13]  /*6360*/  LOP3.LUT P0, RZ, R42, 0xff, RZ, 0xc0, !PT ;  /* 0x000000ff2aff7812 */ /* 0x000fda000780c0ff */
[----:B------:R-:W-:Y:S05]  /*6370*/  @P0 BRA `(.L_x_99) ;  /* 0x0000000000140947 */ /* 0x000fea0003800000 */
[----:B------:R-:W3:Y:S02]  /*6380*/  LDCU.64 UR4, c[0x0][0x888] ;  /* 0x00011100ff0477ac */ /* 0x000ee40008000a00 */
[----:B---3--:R-:W-:-:S04]  /*6390*/  ISETP.NE.U32.AND P0, PT, RZ, UR4, PT ;  /* 0x00000004ff007c0c */ /* 0x008fc8000bf05070 */
[----:B------:R-:W-:-:S13]  /*63a0*/  ISETP.NE.AND.EX P0, PT, RZ, UR5, PT, P0 ;  /* 0x00000005ff007c0c */ /* 0x000fda000bf05300 */
[----:B------:R-:W-:Y:S05]  /*63b0*/  @!P0 EXIT ;  /* 0x000000000000894d */ /* 0x000fea0003800000 */
[----:B------:R-:W-:Y:S05]  /*63c0*/  BRA `(.L_x_97) ;  /* 0x0000000000087947 */ /* 0x000fea0003800000 */
.L_x_99:
[----:B------:R-:W-:-:S13]  /*63d0*/  FSETP.NEU.AND P0, PT, RZ, UR37, PT ;  /* 0x00000025ff007c0b */ /* 0x000fda000bf0d000 */
[----:B------:R-:W-:Y:S05]  /*63e0*/  @!P0 EXIT ;  /* 0x000000000000894d */ /* 0x000fea0003800000 */
.L_x_97:
[----:B------:R-:W-:-:S04]  /*63f0*/  DEPBAR.LE SB0, 0x0 ;  /* 0x000080000000791a */ /* 0x000fc80000000000 */
[----:B------:R-:W-:Y:S05]  /*6400*/  EXIT ;  /* 0x000000000000794d */ /* 0x000fea0003800000 */
.L_x_19:
[----:B----4-:R4:W1:Y:S02]  /*6410*/  SYNCS.PHASECHK.TRANS64.TRYWAIT P0, [R4+URZ+0xd0], R5 ;  /* 0x0000d005040075a7 */ /* 0x01086400080011ff */
[----:B-1----:R-:W-:Y:S05]  /*6420*/  @!P0 NANOSLEEP.SYNCS 0x989680 ;  /* 0x009896800000895d */ /* 0x002fea0003900000 */
[----:B------:R-:W1:Y:S02]  /*6430*/  @!P0 SYNCS.PHASECHK.TRANS64 P0, [R4+URZ+0xd0], R5 ;  /* 0x0000d005040085a7 */ /* 0x000e6400080010ff */
[----:B-1----:R-:W-:Y:S05]  /*6440*/  @!P0 BRA `(.L_x_19) ;  /* 0xfffffffc00f08947 */ /* 0x002fea000383ffff */
[----:B------:R-:W-:Y:S05]  /*6450*/  BRA `(.L_x_100) ;  /* 0xffffffb000447947 */ /* 0x000fea000383ffff */
.L_x_22:
[----:B-1----:R-:W-:-:S07]  /*6460*/  MOV R4, UR57 ;  /* 0x0000003900047c02 */ /* 0x002fce0008000f00 */
.L_x_101:
[----:B-1----:R1:W4:Y:S02]  /*6470*/  SYNCS.PHASECHK.TRANS64.TRYWAIT P0, [R4+URZ+0x18], R7 ;  /* 0x00001807040075a7 */ /* 0x00232400080011ff */
[----:B----4-:R-:W-:Y:S05]  /*6480*/  @!P0 NANOSLEEP.SYNCS 0x989680 ;  /* 0x009896800000895d */ /* 0x010fea0003900000 */
[----:B------:R-:W4:Y:S02]  /*6490*/  @!P0 SYNCS.PHASECHK.TRANS64 P0, [R4+URZ+0x18], R7 ;  /* 0x00001807040085a7 */ /* 0x000f2400080010ff */
[----:B----4-:R-:W-:Y:S05]  /*64a0*/  @!P0 BRA `(.L_x_101) ;  /* 0xfffffffc00f08947 */ /* 0x010fea000383ffff */
[----:B------:R-:W-:Y:S05]  /*64b0*/  BRA `(.L_x_21) ;  /* 0xffffffb000947947 */ /* 0x000fea000383ffff */
.L_x_30:
[----:B------:R-:W-:-:S07]  /*64c0*/  MOV R4, UR57 ;  /* 0x0000003900047c02 */ /* 0x000fce0008000f00 */
.L_x_102:
[----:B-1----:R1:W4:Y:S02]  /*64d0*/  SYNCS.PHASECHK.TRANS64.TRYWAIT P0, [R4+URZ+0x18], R7 ;  /* 0x00001807040075a7 */ /* 0x00232400080011ff */
[----:B----4-:R-:W-:Y:S05]  /*64e0*/  @!P0 NANOSLEEP.SYNCS 0x989680 ;  /* 0x009896800000895d */ /* 0x010fea0003900000 */
[----:B------:R-:W4:Y:S02]  /*64f0*/  @!P0 SYNCS.PHASECHK.TRANS64 P0, [R4+URZ+0x18], R7 ;  /* 0x00001807040085a7 */ /* 0x000f2400080010ff */
[----:B----4-:R-:W-:Y:S05]  /*6500*/  @!P0 BRA `(.L_x_102) ;  /* 0xfffffffc00f08947 */ /* 0x010fea000383ffff */
[----:B------:R-:W-:Y:S05]  /*6510*/  BRA `(.L_x_29) ;  /* 0xffffffb400d47947 */ /* 0x000fea000383ffff */
.L_x_36:
[----:B-1----:R1:W4:Y:S02]  /*6520*/  SYNCS.PHASECHK.TRANS64.TRYWAIT P0, [R8+URZ+0x60], R5 ;  /* 0x00006005080075a7 */ /* 0x00232400080011ff */
[----:B----4-:R-:W-:Y:S05]  /*6530*/  @!P0 NANOSLEEP.SYNCS 0x989680 ;  /* 0x009896800000895d */ /* 0x010fea0003900000 */
[----:B------:R-:W4:Y:S02]  /*6540*/  @!P0 SYNCS.PHASECHK.TRANS64 P0, [R8+URZ+0x60], R5 ;  /* 0x00006005080085a7 */ /* 0x000f2400080010ff */
[----:B----4-:R-:W-:Y:S05]  /*6550*/  @!P0 BRA `(.L_x_36) ;  /* 0xfffffffc00f08947 */ /* 0x010fea000383ffff */
[----:B------:R-:W-:Y:S05]  /*6560*/  BRA `(.L_x_103) ;  /* 0xffffffb800f47947 */ /* 0x000fea000383ffff */
.L_x_40:
[----:B------:R-:W-:-:S07]  /*6570*/  MOV R0, UR4 ;  /* 0x0000000400007c02 */ /* 0x000fce0008000f00 */
.L_x_104:
[----:B-1----:R1:W2:Y:S02]  /*6580*/  SYNCS.PHASECHK.TRANS64.TRYWAIT P0, [R0+URZ], R3 ;  /* 0x00000003000075a7 */ /* 0x0022a400080011ff */
[----:B--2---:R-:W-:Y:S05]  /*6590*/  @!P0 NANOSLEEP.SYNCS 0x989680 ;  /* 0x009896800000895d */ /* 0x004fea0003900000 */
[----:B------:R-:W2:Y:S02]  /*65a0*/  @!P0 SYNCS.PHASECHK.TRANS64 P0, [R0+URZ], R3 ;  /* 0x00000003000085a7 */ /* 0x000ea400080010ff */
[----:B--2---:R-:W-:Y:S05]  /*65b0*/  @!P0 BRA `(.L_x_104) ;  /* 0xfffffffc00f08947 */ /* 0x004fea000383ffff */
[----:B------:R-:W-:Y:S05]  /*65c0*/  BRA `(.L_x_105) ;  /* 0xffffffc000647947 */ /* 0x000fea000383ffff */
.L_x_41:
[----:B------:R-:W-:-:S07]  /*65d0*/  MOV R0, UR5 ;  /* 0x0000000500007c02 */ /* 0x000fce0008000f00 */
.L_x_106:
[----:B-1----:R1:W2:Y:S02]  /*65e0*/  SYNCS.PHASECHK.TRANS64.TRYWAIT P0, [R0+URZ], R3 ;  /* 0x00000003000075a7 */ /* 0x0022a400080011ff */
[----:B--2---:R-:W-:Y:S05]  /*65f0*/  @!P0 NANOSLEEP.SYNCS 0x989680 ;  /* 0x009896800000895d */ /* 0x004fea0003900000 */
[----:B------:R-:W2:Y:S02]  /*6600*/  @!P0 SYNCS.PHASECHK.TRANS64 P0, [R0+URZ], R3 ;  /* 0x00000003000085a7 */ /* 0x000ea400080010ff */
[----:B--2---:R-:W-:Y:S05]  /*6610*/  @!P0 BRA `(.L_x_106) ;  /* 0xfffffffc00f08947 */ /* 0x004fea000383ffff */
[----:B------:R-:W-:Y:S05]  /*6620*/  BRA `(.L_x_107) ;  /* 0xffffffc000707947 */ /* 0x000fea000383ffff */
.L_x_44:
[----:B-1----:R1:W2:Y:S02]  /*6630*/  SYNCS.PHASECHK.TRANS64.TRYWAIT P0, [R2+URZ+0xc0], R5 ;  /* 0x0000c005020075a7 */ /* 0x0022a400080011ff */
[----:B--2---:R-:W-:Y:S05]  /*6640*/  @!P0 NANOSLEEP.SYNCS 0x989680 ;  /* 0x009896800000895d */ /* 0x004fea0003900000 */
[----:B------:R-:W2:Y:S02]  /*6650*/  @!P0 SYNCS.PHASECHK.TRANS64 P0, [R2+URZ+0xc0], R5 ;  /* 0x0000c005020085a7 */ /* 0x000ea400080010ff */
[----:B--2---:R-:W-:Y:S05]  /*6660*/  @!P0 BRA `(.L_x_44) ;  /* 0xfffffffc00f08947 */ /* 0x004fea000383ffff */
[----:B------:R-:W-:Y:S05]  /*6670*/  BRA `(.L_x_108) ;  /* 0xffffffc000cc7947 */ /* 0x000fea000383ffff */
.L_x_45:
[----:B------:R-:W-:-:S07]  /*6680*/  MOV R2, UR4 ;  /* 0x0000000400027c02 */ /* 0x000fce0008000f00 */
.L_x_109:
[----:B-1----:R1:W2:Y:S02]  /*6690*/  SYNCS.PHASECHK.TRANS64.TRYWAIT P0, [R2+URZ+0x70], R5 ;  /* 0x00007005020075a7 */ /* 0x0022a400080011ff */
[----:B--2---:R-:W-:Y:S05]  /*66a0*/  @!P0 NANOSLEEP.SYNCS 0x989680 ;  /* 0x009896800000895d */ /* 0x004fea0003900000 */
[----:B------:R-:W2:Y:S02]  /*66b0*/  @!P0 SYNCS.PHASECHK.TRANS64 P0, [R2+URZ+0x70], R5 ;  /* 0x00007005020085a7 */ /* 0x000ea400080010ff */
[----:B--2---:R-:W-:Y:S05]  /*66c0*/  @!P0 BRA `(.L_x_109) ;  /* 0xfffffffc00f08947 */ /* 0x004fea000383ffff */
[----:B------:R-:W-:Y:S05]  /*66d0*/  BRA `(.L_x_110) ;  /* 0xffffffc000dc7947 */ /* 0x000fea000383ffff */
.L_x_46:
[----:B-1----:R1:W2:Y:S02]  /*66e0*/  SYNCS.PHASECHK.TRANS64.TRYWAIT P1, [R2+URZ+0x60], R5 ;  /* 0x00006005020075a7 */ /* 0x0022a400080211ff */
[----:B--2---:R-:W-:Y:S05]  /*66f0*/  @!P1 NANOSLEEP.SYNCS 0x989680 ;  /* 0x009896800000995d */ /* 0x004fea0003900000 */
[----:B------:R-:W2:Y:S02]  /*6700*/  @!P1 SYNCS.PHASECHK.TRANS64 P1, [R2+URZ+0x60], R5 ;  /* 0x00006005020095a7 */ /* 0x000ea400080210ff */
[----:B--2---:R-:W-:Y:S05]  /*6710*/  @!P1 BRA `(.L_x_46) ;  /* 0xfffffffc00f09947 */ /* 0x004fea000383ffff */
[----:B------:R-:W-:Y:S05]  /*6720*/  BRA `(.L_x_111) ;  /* 0xffffffc4000c7947 */ /* 0x000fea000383ffff */
.L_x_49:
[----:B------:R-:W-:-:S07]  /*6730*/  MOV R0, UR4 ;  /* 0x0000000400007c02 */ /* 0x000fce0008000f00 */
.L_x_112:
[----:B-1----:R1:W2:Y:S02]  /*6740*/  SYNCS.PHASECHK.TRANS64.TRYWAIT P0, [R0+URZ+0x70], R3 ;  /* 0x00007003000075a7 */ /* 0x0022a400080011ff */
[----:B--2---:R-:W-:Y:S05]  /*6750*/  @!P0 NANOSLEEP.SYNCS 0x989680 ;  /* 0x009896800000895d */ /* 0x004fea0003900000 */
[----:B------:R-:W2:Y:S02]  /*6760*/  @!P0 SYNCS.PHASECHK.TRANS64 P0, [R0+URZ+0x70], R3 ;  /* 0x00007003000085a7 */ /* 0x000ea400080010ff */
[----:B--2---:R-:W-:Y:S05]  /*6770*/  @!P0 BRA `(.L_x_112) ;  /* 0xfffffffc00f08947 */ /* 0x004fea000383ffff */
[----:B------:R-:W-:Y:S05]  /*6780*/  BRA `(.L_x_48) ;  /* 0xffffffc400607947 */ /* 0x000fea000383ffff */
.L_x_56:
[----:B-1----:R1:W2:Y:S02]  /*6790*/  SYNCS.PHASECHK.TRANS64.TRYWAIT P1, [R0+URZ+0x60], R5 ;  /* 0x00006005000075a7 */ /* 0x0022a400080211ff */
[----:B--2---:R-:W-:Y:S05]  /*67a0*/  @!P1 NANOSLEEP.SYNCS 0x989680 ;  /* 0x009896800000995d */ /* 0x004fea0003900000 */
[----:B------:R-:W2:Y:S02]  /*67b0*/  @!P1 SYNCS.PHASECHK.TRANS64 P1, [R0+URZ+0x60], R5 ;  /* 0x00006005000095a7 */ /* 0x000ea400080210ff */
[----:B--2---:R-:W-:Y:S05]  /*67c0*/  @!P1 BRA `(.L_x_56) ;  /* 0xfffffffc00f09947 */ /* 0x004fea000383ffff */
[----:B------:R-:W-:Y:S05]  /*67d0*/  BRA `(.L_x_113) ;  /* 0xffffffc800d07947 */ /* 0x000fea000383ffff */
.L_x_57:
[----:B------:R-:W-:-:S13]  /*67e0*/  R2UR UR4, R13 ;  /* 0x000000000d0472ca */ /* 0x000fda00000e0000 */
[----:B------:R-:W-:-:S07]  /*67f0*/  MOV R3, UR4 ;  /* 0x0000000400037c02 */ /* 0x000fce0008000f00 */
.L_x_114:
[----:B-1----:R1:W2:Y:S02]  /*6800*/  SYNCS.PHASECHK.TRANS64.TRYWAIT P0, [R3+URZ+0xa0], R0 ;  /* 0x0000a000030075a7 */ /* 0x0022a400080011ff */
[----:B--2---:R-:W-:Y:S05]  /*6810*/  @!P0 NANOSLEEP.SYNCS 0x989680 ;  /* 0x009896800000895d */ /* 0x004fea0003900000 */
[----:B------:R-:W2:Y:S02]  /*6820*/  @!P0 SYNCS.PHASECHK.TRANS64 P0, [R3+URZ+0xa0], R0 ;  /* 0x0000a000030085a7 */ /* 0x000ea400080010ff */
[----:B--2---:R-:W-:Y:S05]  /*6830*/  @!P0 BRA `(.L_x_114) ;  /* 0xfffffffc00f08947 */ /* 0x004fea000383ffff */
[----:B------:R-:W-:Y:S05]  /*6840*/  BRA `(.L_x_115) ;  /* 0xffffffcc000c7947 */ /* 0x000fea000383ffff */
.L_x_60:
[----:B------:R-:W-:Y:S07]  /*6850*/  MOV R0, UR5 ;  /* 0x0000000500007c02 */ /* 0x000fee0008000f00 */
.L_x_116:
[----:B-1----:R1:W2:Y:S02]  /*6860*/  SYNCS.PHASECHK.TRANS64.TRYWAIT P0, [R0+URZ], R3 ;  /* 0x00000003000075a7 */ /* 0x0022a400080011ff */
[----:B--2---:R-:W-:Y:S05]  /*6870*/  @!P0 NANOSLEEP.SYNCS 0x989680 ;  /* 0x009896800000895d */ /* 0x004fea0003900000 */
[----:B------:R-:W2:Y:S02]  /*6880*/  @!P0 SYNCS.PHASECHK.TRANS64 P0, [R0+URZ], R3 ;  /* 0x00000003000085a7 */ /* 0x000ea400080010ff */
[----:B--2---:R-:W-:Y:S05]  /*6890*/  @!P0 BRA `(.L_x_116) ;  /* 0xfffffffc00f08947 */ /* 0x004fea000383ffff */
[----:B------:R-:W-:Y:S05]  /*68a0*/  BRA `(.L_x_59) ;  /* 0xffffffcc00287947 */ /* 0x000fea000383ffff */
.L_x_63:
[----:B------:R-:W-:-:S07]  /*68b0*/  MOV R0, UR4 ;  /* 0x0000000400007c02 */ /* 0x000fce0008000f00 */
.L_x_117:
[----:B-1----:R1:W2:Y:S02]  /*68c0*/  SYNCS.PHASECHK.TRANS64.TRYWAIT P0, [R0+URZ], R3 ;  /* 0x00000003000075a7 */ /* 0x0022a400080011ff */
[----:B--2---:R-:W-:Y:S05]  /*68d0*/  @!P0 NANOSLEEP.SYNCS 0x989680 ;  /* 0x009896800000895d */ /* 0x004fea0003900000 */
[----:B------:R-:W2:Y:S02]  /*68e0*/  @!P0 SYNCS.PHASECHK.TRANS64 P0, [R0+URZ], R3 ;  /* 0x00000003000085a7 */ /* 0x000ea400080010ff */
[----:B--2---:R-:W-:Y:S05]  /*68f0*/  @!P0 BRA `(.L_x_117) ;  /* 0xfffffffc00f08947 */ /* 0x004fea000383ffff */
[----:B------:R-:W-:Y:S05]  /*6900*/  BRA `(.L_x_118) ;  /* 0xffffffd400447947 */ /* 0x000fea000383ffff */
.L_x_64:
[----:B------:R-:W-:-:S07]  /*6910*/  MOV R0, UR5 ;  /* 0x0000000500007c02 */ /* 0x000fce0008000f00 */
.L_x_119:
[----:B-1----:R1:W2:Y:S02]  /*6920*/  SYNCS.PHASECHK.TRANS64.TRYWAIT P0, [R0+URZ], R3 ;  /* 0x00000003000075a7 */ /* 0x0022a400080011ff */
[----:B--2---:R-:W-:Y:S05]  /*6930*/  @!P0 NANOSLEEP.SYNCS 0x989680 ;  /* 0x009896800000895d */ /* 0x004fea0003900000 */
[----:B------:R-:W2:Y:S02]  /*6940*/  @!P0 SYNCS.PHASECHK.TRANS64 P0, [R0+URZ], R3 ;  /* 0x00000003000085a7 */ /* 0x000ea400080010ff */
[----:B--2---:R-:W-:Y:S05]  /*6950*/  @!P0 BRA `(.L_x_119) ;  /* 0xfffffffc00f08947 */ /* 0x004fea000383ffff */
[----:B------:R-:W-:Y:S05]  /*6960*/  BRA `(.L_x_120) ;  /* 0xffffffd400547947 */ /* 0x000fea000383ffff */
.L_x_65:
[----:B------:R-:W-:-:S07]  /*6970*/  MOV R0, UR5 ;  /* 0x0000000500007c02 */ /* 0x000fce0008000f00 */
.L_x_121:
[----:B-1----:R1:W2:Y:S02]  /*6980*/  SYNCS.PHASECHK.TRANS64.TRYWAIT P0, [R0+URZ], R3 ;  /* 0x00000003000075a7 */ /* 0x0022a400080011ff */
[----:B--2---:R-:W-:Y:S05]  /*6990*/  @!P0 NANOSLEEP.SYNCS 0x989680 ;  /* 0x009896800000895d */ /* 0x004fea0003900000 */
[----:B------:R-:W2:Y:S02]  /*69a0*/  @!P0 SYNCS.PHASECHK.TRANS64 P0, [R0+URZ], R3 ;  /* 0x00000003000085a7 */ /* 0x000ea400080010ff */
[----:B--2---:R-:W-:Y:S05]  /*69b0*/  @!P0 BRA `(.L_x_121) ;  /* 0xfffffffc00f08947 */ /* 0x004fea000383ffff */
[----:B------:R-:W-:Y:S05]  /*69c0*/  BRA `(.L_x_122) ;  /* 0xffffffd400607947 */ /* 0x000fea000383ffff */
.L_x_66:
[----:B------:R-:W-:-:S07]  /*69d0*/  MOV R0, UR4 ;  /* 0x0000000400007c02 */ /* 0x000fce0008000f00 */
.L_x_123:
[----:B-1----:R1:W2:Y:S02]  /*69e0*/  SYNCS.PHASECHK.TRANS64.TRYWAIT P0, [R0+URZ], R3 ;  /* 0x00000003000075a7 */ /* 0x0022a400080011ff */
[----:B--2---:R-:W-:Y:S05]  /*69f0*/  @!P0 NANOSLEEP.SYNCS 0x989680 ;  /* 0x009896800000895d */ /* 0x004fea0003900000 */
[----:B------:R-:W2:Y:S02]  /*6a00*/  @!P0 SYNCS.PHASECHK.TRANS64 P0, [R0+URZ], R3 ;  /* 0x00000003000085a7 */ /* 0x000ea400080010ff */
[----:B--2---:R-:W-:Y:S05]  /*6a10*/  @!P0 BRA `(.L_x_123) ;  /* 0xfffffffc00f08947 */ /* 0x004fea000383ffff */
[----:B------:R-:W-:Y:S05]  /*6a20*/  BRA `(.L_x_124) ;  /* 0xffffffd4006c7947 */ /* 0x000fea000383ffff */
.L_x_71:
[----:B--2---:R2:W3:Y:S02]  /*6a30*/  SYNCS.PHASECHK.TRANS64.TRYWAIT P0, [R0+URZ+0x60], R3 ;  /* 0x00006003000075a7 */ /* 0x0044e400080011ff */
[----:B---3--:R-:W-:Y:S05]  /*6a40*/  @!P0 NANOSLEEP.SYNCS 0x989680 ;  /* 0x009896800000895d */ /* 0x008fea0003900000 */
[----:B------:R-:W3:Y:S02]  /*6a50*/  @!P0 SYNCS.PHASECHK.TRANS64 P0, [R0+URZ+0x60], R3 ;  /* 0x00006003000085a7 */ /* 0x000ee400080010ff */
[----:B---3--:R-:W-:Y:S05]  /*6a60*/  @!P0 BRA `(.L_x_71) ;  /* 0xfffffffc00f08947 */ /* 0x008fea000383ffff */
[----:B------:R-:W-:Y:S05]  /*6a70*/  BRA `(.L_x_125) ;  /* 0xffffffd800687947 */ /* 0x000fea000383ffff */
.L_x_74:
[----:B------:R-:W-:Y:S07]  /*6a80*/  MOV R0, UR7 ;  /* 0x0000000700007c02 */ /* 0x000fee0008000f00 */
.L_x_126:
[----:B--2---:R2:W3:Y:S02]  /*6a90*/  SYNCS.PHASECHK.TRANS64.TRYWAIT P0, [R0+URZ+0x58], R3 ;  /* 0x00005803000075a7 */ /* 0x0044e400080011ff */
[----:B---3--:R-:W-:Y:S05]  /*6aa0*/  @!P0 NANOSLEEP.SYNCS 0x989680 ;  /* 0x009896800000895d */ /* 0x008fea0003900000 */
[----:B------:R-:W3:Y:S02]  /*6ab0*/  @!P0 SYNCS.PHASECHK.TRANS64 P0, [R0+URZ+0x58], R3 ;  /* 0x00005803000085a7 */ /* 0x000ee400080010ff */
[----:B---3--:R-:W-:Y:S05]  /*6ac0*/  @!P0 BRA `(.L_x_126) ;  /* 0xfffffffc00f08947 */ /* 0x008fea000383ffff */
[----:B------:R-:W-:Y:S05]  /*6ad0*/  BRA `(.L_x_73) ;  /* 0xffffffdc00507947 */ /* 0x000fea000383ffff */
.L_x_77:
[----:B------:R-:W-:Y:S07]  /*6ae0*/  MOV R0, UR4 ;  /* 0x0000000400007c02 */ /* 0x000fee0008000f00 */
.L_x_127:
[----:B-1----:R1:W2:Y:S02]  /*6af0*/  SYNCS.PHASECHK.TRANS64.TRYWAIT P2, [R0+URZ+0x40], R11 ;  /* 0x0000400b000075a7 */ /* 0x0022a400080411ff */
[----:B--2---:R-:W-:Y:S05]  /*6b00*/  @!P2 NANOSLEEP.SYNCS 0x989680 ;  /* 0x009896800000a95d */ /* 0x004fea0003900000 */
[----:B------:R-:W2:Y:S02]  /*6b10*/  @!P2 SYNCS.PHASECHK.TRANS64 P2, [R0+URZ+0x40], R11 ;  /* 0x0000400b0000a5a7 */ /* 0x000ea400080410ff */
[----:B--2---:R-:W-:Y:S05]  /*6b20*/  @!P2 BRA `(.L_x_127) ;  /* 0xfffffffc00f0a947 */ /* 0x004fea000383ffff */
[----:B------:R-:W-:Y:S05]  /*6b30*/  BRA `(.L_x_128) ;  /* 0xffffffdc00ec7947 */ /* 0x000fea000383ffff */
.L_x_79:
[----:B------:R-:W-:-:S07]  /*6b40*/  MOV R0, UR4 ;  /* 0x0000000400007c02 */ /* 0x000fce0008000f00 */
.L_x_129:
[----:B-1----:R1:W3:Y:S02]  /*6b50*/  SYNCS.PHASECHK.TRANS64.TRYWAIT P0, [R0+URZ], R3 ;  /* 0x00000003000075a7 */ /* 0x0022e400080011ff */
[----:B---3--:R-:W-:Y:S05]  /*6b60*/  @!P0 NANOSLEEP.SYNCS 0x989680 ;  /* 0x009896800000895d */ /* 0x008fea0003900000 */
[----:B------:R-:W3:Y:S02]  /*6b70*/  @!P0 SYNCS.PHASECHK.TRANS64 P0, [R0+URZ], R3 ;  /* 0x00000003000085a7 */ /* 0x000ee400080010ff */
[----:B---3--:R-:W-:Y:S05]  /*6b80*/  @!P0 BRA `(.L_x_129) ;  /* 0xfffffffc00f08947 */ /* 0x008fea000383ffff */
[----:B------:R-:W-:Y:S05]  /*6b90*/  BRA `(.L_x_130) ;  /* 0xffffffe000887947 */ /* 0x000fea000383ffff */
.L_x_81:
[----:B--2---:R2:W4:Y:S02]  /*6ba0*/  SYNCS.PHASECHK.TRANS64.TRYWAIT P0, [R0+URZ+0x60], R3 ;  /* 0x00006003000075a7 */ /* 0x00452400080011ff */
[----:B----4-:R-:W-:Y:S05]  /*6bb0*/  @!P0 NANOSLEEP.SYNCS 0x989680 ;  /* 0x009896800000895d */ /* 0x010fea0003900000 */
[----:B------:R-:W4:Y:S02]  /*6bc0*/  @!P0 SYNCS.PHASECHK.TRANS64 P0, [R0+URZ+0x60], R3 ;  /* 0x00006003000085a7 */ /* 0x000f2400080010ff */
[----:B----4-:R-:W-:Y:S05]  /*6bd0*/  @!P0 BRA `(.L_x_81) ;  /* 0xfffffffc00f08947 */ /* 0x010fea000383ffff */
[----:B------:R-:W-:Y:S05]  /*6be0*/  BRA `(.L_x_131) ;  /* 0xffffffe400507947 */ /* 0x000fea000383ffff */
.L_x_87:
[----:B------:R-:W-:Y:S07]  /*6bf0*/  MOV R0, UR5 ;  /* 0x0000000500007c02 */ /* 0x000fee0008000f00 */
.L_x_132:
[----:B-1----:R1:W2:Y:S02]  /*6c00*/  SYNCS.PHASECHK.TRANS64.TRYWAIT P0, [R0+URZ+0x30], R9 ;  /* 0x00003009000075a7 */ /* 0x0022a400080011ff */
[----:B--2---:R-:W-:Y:S05]  /*6c10*/  @!P0 NANOSLEEP.SYNCS 0x989680 ;  /* 0x009896800000895d */ /* 0x004fea0003900000 */
[----:B------:R-:W2:Y:S02]  /*6c20*/  @!P0 SYNCS.PHASECHK.TRANS64 P0, [R0+URZ+0x30], R9 ;  /* 0x00003009000085a7 */ /* 0x000ea400080010ff */
[----:B--2---:R-:W-:Y:S05]  /*6c30*/  @!P0 BRA `(.L_x_132) ;  /* 0xfffffffc00f08947 */ /* 0x004fea000383ffff */
[----:B------:R-:W-:Y:S05]  /*6c40*/  BRA `(.L_x_86) ;  /* 0xffffffec00907947 */ /* 0x000fea000383ffff */
.L_x_89:
[----:B------:R-:W-:Y:S07]  /*6c50*/  MOV R0, UR40 ;  /* 0x0000002800007c02 */ /* 0x000fee0008000f00 */
.L_x_133:
[----:B-1----:R1:W3:Y:S02]  /*6c60*/  SYNCS.PHASECHK.TRANS64.TRYWAIT P1, [R0+URZ+0x80], R11 ;  /* 0x0000800b000075a7 */ /* 0x0022e400080211ff */
[----:B---3--:R-:W-:Y:S05]  /*6c70*/  @!P1 NANOSLEEP.SYNCS 0x989680 ;  /* 0x009896800000995d */ /* 0x008fea0003900000 */
[----:B------:R-:W3:Y:S02]  /*6c80*/  @!P1 SYNCS.PHASECHK.TRANS64 P1, [R0+URZ+0x80], R11 ;  /* 0x0000800b000095a7 */ /* 0x000ee400080210ff */
[----:B---3--:R-:W-:Y:S05]  /*6c90*/  @!P1 BRA `(.L_x_133) ;  /* 0xfffffffc00f09947 */ /* 0x008fea000383ffff */
[----:B------:R-:W-:Y:S05]  /*6ca0*/  BRA `(.L_x_88) ;  /* 0xffffffec00c87947 */ /* 0x000fea000383ffff */
        .weak           $__internal_0_$__cuda_sm10x_tcgen05_guardrail_trap_col_being_dealloced_not_returned_by_alloc
        .type           $__internal_0_$__cuda_sm10x_tcgen05_guardrail_trap_col_being_dealloced_not_returned_by_alloc,@function
        .size           $__internal_0_$__cuda_sm10x_tcgen05_guardrail_trap_col_being_dealloced_not_returned_by_alloc,($__internal_1_$__cuda_sm10x_tcgen05_guardrail_trap_phase_invalid_during_alloc - $__internal_0_$__cuda_sm10x_tcgen05_guardrail_trap_col_being_dealloced_not_returned_by_alloc)
$__internal_0_$__cuda_sm10x_tcgen05_guardrail_trap_col_being_dealloced_not_returned_by_alloc:
[----:B------:R-:W-:Y:S05]  /*6cb0*/  BPT.TRAP 0x1 ;  /* 0x000000040000795c */ /* 0x000fea0000300000 */
[----:B------:R-:W-:-:S04]  /*6cc0*/  HFMA2 R3, -RZ, RZ, 0, 0 ;  /* 0x00000000ff037431 */ /* 0x000fc800000001ff */
[----:B------:R-:W-:Y:S05]  /*6cd0*/  RET.REL.NODEC R2 `(_ZN7cutlass13device_kernelINS_4gemm6kernel13GemmUniversalIN4cute5tupleIJiiiiEEENS1_10collective13CollectiveMmaINS1_35MainloopSm100TmaUmmaWarpSpecializedILi3ELi2ELi4ENS5_IJNS4_1CILi1EEESB_SB_EEEEENS5_IJNSA_ILi128EEENSA_ILi8EEENSA_ILi256EEEEEENS_6half_tENS5_IJlSB_lEEESI_SJ_NS4_8TiledMMAINS4_8MMA_AtomIJNS4_20SM100_MMA_F16BF16_SSISI_SI_fLi128ELi8ELNS4_4UMMA5MajorE0ELSO_0ELNSN_7ScaleInE0ELSP_0EEEEEENS4_6LayoutISC_NS5_IJNSA_ILi0EEEST_ST_EEEEENS5_IJNS4_10UnderscoreESW_SW_EEEEENS4_13SM90_TMA_LOADENS4_14ComposedLayoutINS4_7SwizzleILi3ELi4ELi3EEENS4_18smem_ptr_flag_bitsILi16EEENSS_INS5_IJSF_NSA_ILi64EEEEEENS5_IJS15_SB_EEEEEEEvNS4_8identityESZ_S19_vS1A_EENS_8epilogue10collective18CollectiveEpilogueINS1C_23Sm100TmaWarpSpecializedILi2ELi1ELi8ELb1ELb0EEEJSH_NS5_IJNSS_ISE_SB_EENSS_ISF_SB_EEEEESI_SJ_SI_SJ_NS1C_6fusion15FusionCallbacksIS1G_NS1K_17LinearCombinationISI_fSI_fLNS_15FloatRoundStyleE2EEESH_S1J_JEEENS4_5SM1004TMEM4LOAD25SM100_TMEM_LOAD_32dp32b8xESZ_NS10_INS11_ILi0ELi4ELi3EEES14_NSS_INS5_IJSF_SF_EEENS5_IJSF_SB_EEEEEEENS4_39AutoVectorizingCopyWithAssumedAlignmentILi128EEENS4_14SM90_TMA_STOREES1Y_S20_S20_EEEvvEEEEvNT_6ParamsE) ;  /* 0xffffff9002c87950 */ /* 0x000fea0003c3ffff */
        .weak           $__internal_1_$__cuda_sm10x_tcgen05_guardrail_trap_phase_invalid_during_alloc
        .type           $__internal_1_$__cuda_sm10x_tcgen05_guardrail_trap_phase_invalid_during_alloc,@function
        .size           $__internal_1_$__cuda_sm10x_tcgen05_guardrail_trap_phase_invalid_during_alloc,($__internal_2_$__cuda_sm10x_tcgen05_guardrail_trap_unallocated_columns_being_dealloced - $__internal_1_$__cuda_sm10x_tcgen05_guardrail_trap_phase_invalid_during_alloc)
$__internal_1_$__cuda_sm10x_tcgen05_guardrail_trap_phase_invalid_during_alloc:
[----:B------:R-:W-:Y:S05]  /*6ce0*/  BPT.TRAP 0x1 ;  /* 0x000000040000795c */ /* 0x000fea0000300000 */
[----:B------:R-:W-:-:S04]  /*6cf0*/  MOV R3, 0x0 ;  /* 0x0000000000037802 */ /* 0x000fc80000000f00 */
[----:B------:R-:W-:Y:S05]  /*6d00*/  RET.REL.NODEC R2 `(_ZN7cutlass13device_kernelINS_4gemm6kernel13GemmUniversalIN4cute5tupleIJiiiiEEENS1_10collective13CollectiveMmaINS1_35MainloopSm100TmaUmmaWarpSpecializedILi3ELi2ELi4ENS5_IJNS4_1CILi1EEESB_SB_EEEEENS5_IJNSA_ILi128EEENSA_ILi8EEENSA_ILi256EEEEEENS_6half_tENS5_IJlSB_lEEESI_SJ_NS4_8TiledMMAINS4_8MMA_AtomIJNS4_20SM100_MMA_F16BF16_SSISI_SI_fLi128ELi8ELNS4_4UMMA5MajorE0ELSO_0ELNSN_7ScaleInE0ELSP_0EEEEEENS4_6LayoutISC_NS5_IJNSA_ILi0EEEST_ST_EEEEENS5_IJNS4_10UnderscoreESW_SW_EEEEENS4_13SM90_TMA_LOADENS4_14ComposedLayoutINS4_7SwizzleILi3ELi4ELi3EEENS4_18smem_ptr_flag_bitsILi16EEENSS_INS5_IJSF_NSA_ILi64EEEEEENS5_IJS15_SB_EEEEEEEvNS4_8identityESZ_S19_vS1A_EENS_8epilogue10collective18CollectiveEpilogueINS1C_23Sm100TmaWarpSpecializedILi2ELi1ELi8ELb1ELb0EEEJSH_NS5_IJNSS_ISE_SB_EENSS_ISF_SB_EEEEESI_SJ_SI_SJ_NS1C_6fusion15FusionCallbacksIS1G_NS1K_17LinearCombinationISI_fSI_fLNS_15FloatRoundStyleE2EEESH_S1J_JEEENS4_5SM1004TMEM4LOAD25SM100_TMEM_LOAD_32dp32b8xESZ_NS10_INS11_ILi0ELi4ELi3EEES14_NSS_INS5_IJSF_SF_EEENS5_IJSF_SB_EEEEEEENS4_39AutoVectorizingCopyWithAssumedAlignmentILi128EEENS4_14SM90_TMA_STOREES1Y_S20_S20_EEEvvEEEEvNT_6ParamsE) ;  /* 0xffffff9002bc7950 */ /* 0x000fea0003c3ffff */
        .weak           $__internal_2_$__cuda_sm10x_tcgen05_guardrail_trap_unallocated_columns_being_dealloced
        .type           $__internal_2_$__cuda_sm10x_tcgen05_guardrail_trap_unallocated_columns_being_dealloced,@function
        .size           $__internal_2_$__cuda_sm10x_tcgen05_guardrail_trap_unallocated_columns_being_dealloced,(.L_x_135 - $__internal_2_$__cuda_sm10x_tcgen05_guardrail_trap_unallocated_columns_being_dealloced)
$__internal_2_$__cuda_sm10x_tcgen05_guardrail_trap_unallocated_columns_being_dealloced:
[----:B------:R-:W-:Y:S05]  /*6d10*/  BPT.TRAP 0x1 ;  /* 0x000000040000795c */ /* 0x000fea0000300000 */
[----:B------:R-:W-:-:S04]  /*6d20*/  HFMA2 R3, -RZ, RZ, 0, 0 ;  /* 0x00000000ff037431 */ /* 0x000fc800000001ff */
[----:B------:R-:W-:Y:S05]  /*6d30*/  RET.REL.NODEC R2 `(_ZN7cutlass13device_kernelINS_4gemm6kernel13GemmUniversalIN4cute5tupleIJiiiiEEENS1_10collective13CollectiveMmaINS1_35MainloopSm100TmaUmmaWarpSpecializedILi3ELi2ELi4ENS5_IJNS4_1CILi1EEESB_SB_EEEEENS5_IJNSA_ILi128EEENSA_ILi8EEENSA_ILi256EEEEEENS_6half_tENS5_IJlSB_lEEESI_SJ_NS4_8TiledMMAINS4_8MMA_AtomIJNS4_20SM100_MMA_F16BF16_SSISI_SI_fLi128ELi8ELNS4_4UMMA5MajorE0ELSO_0ELNSN_7ScaleInE0ELSP_0EEEEEENS4_6LayoutISC_NS5_IJNSA_ILi0EEEST_ST_EEEEENS5_IJNS4_10UnderscoreESW_SW_EEEEENS4_13SM90_TMA_LOADENS4_14ComposedLayoutINS4_7SwizzleILi3ELi4ELi3EEENS4_18smem_ptr_flag_bitsILi16EEENSS_INS5_IJSF_NSA_ILi64EEEEEENS5_IJS15_SB_EEEEEEEvNS4_8identityESZ_S19_vS1A_EENS_8epilogue10collective18CollectiveEpilogueINS1C_23Sm100TmaWarpSpecializedILi2ELi1ELi8ELb1ELb0EEEJSH_NS5_IJNSS_ISE_SB_EENSS_ISF_SB_EEEEESI_SJ_SI_SJ_NS1C_6fusion15FusionCallbacksIS1G_NS1K_17LinearCombinationISI_fSI_fLNS_15FloatRoundStyleE2EEESH_S1J_JEEENS4_5SM1004TMEM4LOAD25SM100_TMEM_LOAD_32dp32b8xESZ_NS10_INS11_ILi0ELi4ELi3EEES14_NSS_INS5_IJSF_SF_EEENS5_IJSF_SB_EEEEEEENS4_39AutoVectorizingCopyWithAssumedAlignmentILi128EEENS4_14SM90_TMA_STOREES1Y_S20_S20_EEEvvEEEEvNT_6ParamsE) ;  /* 0xffffff9002b07950 */ /* 0x000fea0003c3ffff */
.L_x_134:
[----:B------:R-:W-:-:S00]  /*6d40*/  BRA `(.L_x_134) ;  /* 0xfffffffc00fc7947 */ /* 0x000fc0000383ffff */
[----:B------:R-:W-:-:S00]  /*6d50*/  NOP ;  /* 0x0000000000007918 */ /* 0x000fc00000000000 */
        /* <DEDUP_REMOVED lines=10> */
.L_x_135:


//--------------------- .nv.global.init           --------------------------
	.section	.nv.global.init,"aw",@progbits
.nv.global.init:
	.type		$str$26,@object
	.size		$str$26,($str$25 - $str$26)
$str$26:
        /*0000*/ 	.byte	0x2f, 0x74, 0x6d, 0x70, 0x2f, 0x63, 0x75, 0x74, 0x6c, 0x61, 0x73, 0x73, 0x5f, 0x73, 0x77, 0x65
        /*0010*/ 	.byte	0x65, 0x70, 0x5f, 0x73, 0x72, 0x63, 0x2f, 0x69, 0x6e, 0x63, 0x6c, 0x75, 0x64, 0x65, 0x2f, 0x63
        /*0020*/ 	.byte	0x75, 0x74, 0x65, 0x2f, 0x61, 0x74, 0x6f, 0x6d, 0x2f, 0x63, 0x6f, 0x70, 0x79, 0x5f, 0x74, 0x72
        /*0030*/ 	.byte	0x61, 0x69, 0x74, 0x73, 0x5f, 0x73, 0x6d, 0x31, 0x30, 0x30, 0x2e, 0x68, 0x70, 0x70, 0x00
	.type		$str$25,@object
	.size		$str$25,(__unnamed_1 - $str$25)
$str$25:
        /*003f*/ 	.byte	0x28, 0x28, 0x75, 0x69, 0x6e, 0x74, 0x33, 0x32, 0x5f, 0x74, 0x28, 0x74, 0x68, 0x72, 0x65, 0x61
        /*004f*/ 	.byte	0x64, 0x49, 0x64, 0x78, 0x2e, 0x78, 0x29, 0x20, 0x2f, 0x20, 0x33, 0x32, 0x29, 0x20, 0x25, 0x20
        /*005f*/ 	.byte	0x34, 0x29, 0x20, 0x3d, 0x3d, 0x20, 0x28, 0x28, 0x28, 0x74, 0x6d, 0x65, 0x6d, 0x5f, 0x61, 0x64
        /*006f*/ 	.byte	0x64, 0x72, 0x20, 0x3e, 0x3e, 0x20, 0x31, 0x36, 0x29, 0x20, 0x2f, 0x20, 0x33, 0x32, 0x29, 0x20
        /*007f*/ 	.byte	0x25, 0x20, 0x34, 0x29, 0x00
	.type		__unnamed_1,@object
	.size		__unnamed_1,(.L_1 - __unnamed_1)
__unnamed_1:
        /*0084*/ 	.byte	0x63, 0x6f, 0x6e, 0x73, 0x74, 0x65, 0x78, 0x70, 0x72, 0x20, 0x76, 0x6f, 0x69, 0x64, 0x20, 0x63
        /* <DEDUP_REMOVED lines=36> */
        /*02d4*/ 	.byte	0x30, 0x3e, 0x3e, 0x3e, 0x3e, 0x5d, 0x00
.L_1:


//--------------------- .nv.shared._ZN7cutlass13device_kernelINS_4gemm6kernel13GemmUniversalIN4cute5tupleIJiiiiEEENS1_10collective13CollectiveMmaINS1_35MainloopSm100TmaUmmaWarpSpecializedILi3ELi2ELi4ENS5_IJNS4_1CILi1EEESB_SB_EEEEENS5_IJNSA_ILi128EEENSA_ILi8EEENSA_ILi256EEEEEENS_6half_tENS5_IJlSB_lEEESI_SJ_NS4_8TiledMMAINS4_8MMA_AtomIJNS4_20SM100_MMA_F16BF16_SSISI_SI_fLi128ELi8ELNS4_4UMMA5MajorE0ELSO_0ELNSN_7ScaleInE0ELSP_0EEEEEENS4_6LayoutISC_NS5_IJNSA_ILi0EEEST_ST_EEEEENS5_IJNS4_10UnderscoreESW_SW_EEEEENS4_13SM90_TMA_LOADENS4_14ComposedLayoutINS4_7SwizzleILi3ELi4ELi3EEENS4_18smem_ptr_flag_bitsILi16EEENSS_INS5_IJSF_NSA_ILi64EEEEEENS5_IJS15_SB_EEEEEEEvNS4_8identityESZ_S19_vS1A_EENS_8epilogue10collective18CollectiveEpilogueINS1C_23Sm100TmaWarpSpecializedILi2ELi1ELi8ELb1ELb0EEEJSH_NS5_IJNSS_ISE_SB_EENSS_ISF_SB_EEEEESI_SJ_SI_SJ_NS1C_6fusion15FusionCallbacksIS1G_NS1K_17LinearCombinationISI_fSI_fLNS_15FloatRoundStyleE2EEESH_S1J_JEEENS4_5SM1004TMEM4LOAD25SM100_TMEM_LOAD_32dp32b8xESZ_NS10_INS11_ILi0ELi4ELi3EEES14_NSS_INS5_IJSF_SF_EEENS5_IJSF_SB_EEEEEEENS4_39AutoVectorizingCopyWithAssumedAlignmentILi128EEENS4_14SM90_TMA_STOREES1Y_S20_S20_EEEvvEEEEvNT_6ParamsE --------------------------
	.section	.nv.shared._ZN7cutlass13device_kernelINS_4gemm6kernel13GemmUniversalIN4cute5tupleIJiiiiEEENS1_10collective13CollectiveMmaINS1_35MainloopSm100TmaUmmaWarpSpecializedILi3ELi2ELi4ENS5_IJNS4_1CILi1EEESB_SB_EEEEENS5_IJNSA_ILi128EEENSA_ILi8EEENSA_ILi256EEEEEENS_6half_tENS5_IJlSB_lEEESI_SJ_NS4_8TiledMMAINS4_8MMA_AtomIJNS4_20SM100_MMA_F16BF16_SSISI_SI_fLi128ELi8ELNS4_4UMMA5MajorE0ELSO_0ELNSN_7ScaleInE0ELSP_0EEEEEENS4_6LayoutISC_NS5_IJNSA_ILi0EEEST_ST_EEEEENS5_IJNS4_10UnderscoreESW_SW_EEEEENS4_13SM90_TMA_LOADENS4_14ComposedLayoutINS4_7SwizzleILi3ELi4ELi3EEENS4_18smem_ptr_flag_bitsILi16EEENSS_INS5_IJSF_NSA_ILi64EEEEEENS5_IJS15_SB_EEEEEEEvNS4_8identityESZ_S19_vS1A_EENS_8epilogue10collective18CollectiveEpilogueINS1C_23Sm100TmaWarpSpecializedILi2ELi1ELi8ELb1ELb0EEEJSH_NS5_IJNSS_ISE_SB_EENSS_ISF_SB_EEEEESI_SJ_SI_SJ_NS1C_6fusion15FusionCallbacksIS1G_NS1K_17LinearCombinationISI_fSI_fLNS_15FloatRoundStyleE2EEESH_S1J_JEEENS4_5SM1004TMEM4LOAD25SM100_TMEM_LOAD_32dp32b8xESZ_NS10_INS11_ILi0ELi4ELi3EEES14_NSS_INS5_IJSF_SF_EEENS5_IJSF_SB_EEEEEEENS4_39AutoVectorizingCopyWithAssumedAlignmentILi128EEENS4_14SM90_TMA_STOREES1Y_S20_S20_EEEvvEEEEvNT_6ParamsE,"aw",@nobits
	.sectionflags	@""
	.align	16
	.zero		1024


//--------------------- .nv.shared.reserved.0     --------------------------
	.section	.nv.shared.reserved.0,"aw",@nobits
	.weak		__nv_reservedSMEM_offset_0_alias
	.size		__nv_reservedSMEM_offset_0_alias, 0, 64
	.other		__nv_reservedSMEM_offset_0_alias,@"STO_CUDA_RESERVED_SHARED STV_DEFAULT"
__nv_reservedSMEM_offset_0_alias:
	.zero		0
.nv.shared.reserved.0:
	.zero		64
	.weak		__nv_reservedSMEM_tcgen05_partition
	.type		__nv_reservedSMEM_tcgen05_partition,@object
	.size		__nv_reservedSMEM_tcgen05_partition,(.L_0 - __nv_reservedSMEM_tcgen05_partition)
__nv_reservedSMEM_tcgen05_partition:
	.zero		32
.L_0:


//--------------------- .nv.global                --------------------------
	.section	.nv.global,"aw",@nobits
.nv.global:
	.type		_ZN39_INTERNAL_658acfb6_4_k_cu_baecf31c_95524cute1_E,@object
	.size		_ZN39_INTERNAL_658acfb6_4_k_cu_baecf31c_95524cute1_E,(_ZN39_INTERNAL_658acfb6_4_k_cu_baecf31c_95524cuda3std3__45__cpo6cbeginE - _ZN39_INTERNAL_658acfb6_4_k_cu_baecf31c_95524cute1_E)
_ZN39_INTERNAL_658acfb6_4_k_cu_baecf31c_95524cute1_E:
	.zero		1
	.type		_ZN39_INTERNAL_658acfb6_4_k_cu_baecf31c_95524cuda3std3__45__cpo6cbeginE,@object
	.size		_ZN39_INTERNAL_658acfb6_4_k_cu_baecf31c_95524cuda3std3__45__cpo6cbeginE,(_ZN39_INTERNAL_658acfb6_4_k_cu_baecf31c_95524cuda3std3__48in_placeE - _ZN39_INTERNAL_658acfb6_4_k_cu_baecf31c_95524cuda3std3__45__cpo6cbeginE)
_ZN39_INTERNAL_658acfb6_4_k_cu_baecf31c_95524cuda3std3__45__cpo6cbeginE:
	.zero		1
	.type		_ZN39_INTERNAL_658acfb6_4_k_cu_baecf31c_95524cuda3std3__48in_placeE,@object
	.size		_ZN39_INTERNAL_658acfb6_4_k_cu_baecf31c_95524cuda3std3__48in_placeE,(_ZN39_INTERNAL_658acfb6_4_k_cu_baecf31c_95524cuda3std6ranges3__45__cpo9iter_moveE - _ZN39_INTERNAL_658acfb6_4_k_cu_baecf31c_95524cuda3std3__48in_placeE)
_ZN39_INTERNAL_658acfb6_4_k_cu_baecf31c_95524cuda3std3__48in_placeE:
	.zero		1
	.type		_ZN39_INTERNAL_658acfb6_4_k_cu_baecf31c_95524cuda3std6ranges3__45__cpo9iter_moveE,@object
	.size		_ZN39_INTERNAL_658acfb6_4_k_cu_baecf31c_95524cuda3std6ranges3__45__cpo9iter_moveE,(_ZN39_INTERNAL_658acfb6_4_k_cu_baecf31c_95524cuda3std3__45__cpo5beginE - _ZN39_INTERNAL_658acfb6_4_k_cu_baecf31c_95524cuda3std6ranges3__45__cpo9iter_moveE)
_ZN39_INTERNAL_658acfb6_4_k_cu_baecf31c_95524cuda3std6ranges3__45__cpo9iter_moveE:
	.zero		1
	.type		_ZN39_INTERNAL_658acfb6_4_k_cu_baecf31c_95524cuda3std3__45__cpo5beginE,@object
	.size		_ZN39_INTERNAL_658acfb6_4_k_cu_baecf31c_95524cuda3std3__45__cpo5beginE,(_ZN39_INTERNAL_658acfb6_4_k_cu_baecf31c_95524cuda3std3__441_GLOBAL__N__658acfb6_4_k_cu_baecf31c_95526ignoreE - _ZN39_INTERNAL_658acfb6_4_k_cu_baecf31c_95524cuda3std3__45__cpo5beginE)
_ZN39_INTERNAL_658acfb6_4_k_cu_baecf31c_95524cuda3std3__45__cpo5beginE:
	.zero		1
	.type		_ZN39_INTERNAL_658acfb6_4_k_cu_baecf31c_95524cuda3std3__441_GLOBAL__N__658acfb6_4_k_cu_baecf31c_95526ignoreE,@object
	.size		_ZN39_INTERNAL_658acfb6_4_k_cu_baecf31c_95524cuda3std3__441_GLOBAL__N__658acfb6_4_k_cu_baecf31c_95526ignoreE,(_ZN39_INTERNAL_658acfb6_4_k_cu_baecf31c_95524cute7productE - _ZN39_INTERNAL_658acfb6_4_k_cu_baecf31c_95524cuda3std3__441_GLOBAL__N__658acfb6_4_k_cu_baecf31c_95526ignoreE)
_ZN39_INTERNAL_658acfb6_4_k_cu_baecf31c_95524cuda3std3__441_GLOBAL__N__658acfb6_4_k_cu_baecf31c_95526ignoreE:
	.zero		1
	.type		_ZN39_INTERNAL_658acfb6_4_k_cu_baecf31c_95524cute7productE,@object
	.size		_ZN39_INTERNAL_658acfb6_4_k_cu_baecf31c_95524cute7productE,(_ZN39_INTERNAL_658acfb6_4_k_cu_baecf31c_95524cuda3std3__45__cpo3endE - _ZN39_INTERNAL_658acfb6_4_k_cu_baecf31c_95524cute7productE)
_ZN39_INTERNAL_658acfb6_4_k_cu_baecf31c_95524cute7productE:
	.zero		1
	.type		_ZN39_INTERNAL_658acfb6_4_k_cu_baecf31c_95524cuda3std3__45__cpo3endE,@object
	.size		_ZN39_INTERNAL_658acfb6_4_k_cu_baecf31c_95524cuda3std3__45__cpo3endE,(_ZN39_INTERNAL_658acfb6_4_k_cu_baecf31c_95524cuda3std3__419piecewise_constructE - _ZN39_INTERNAL_658acfb6_4_k_cu_baecf31c_95524cuda3std3__45__cpo3endE)
_ZN39_INTERNAL_658acfb6_4_k_cu_baecf31c_95524cuda3std3__45__cpo3endE:
	.zero		1
	.type		_ZN39_INTERNAL_658acfb6_4_k_cu_baecf31c_95524cuda3std3__419piecewise_constructE,@object
	.size		_ZN39_INTERNAL_658acfb6_4_k_cu_baecf31c_95524cuda3std3__419piecewise_constructE,(_ZN39_INTERNAL_658acfb6_4_k_cu_baecf31c_95524cuda3std3__45__cpo4cendE - _ZN39_INTERNAL_658acfb6_4_k_cu_baecf31c_95524cuda3std3__419piecewise_constructE)
_ZN39_INTERNAL_658acfb6_4_k_cu_baecf31c_95524cuda3std3__419piecewise_constructE:
	.zero		1
	.type		_ZN39_INTERNAL_658acfb6_4_k_cu_baecf31c_95524cuda3std3__45__cpo4cendE,@object
	.size		_ZN39_INTERNAL_658acfb6_4_k_cu_baecf31c_95524cuda3std3__45__cpo4cendE,(_ZN39_INTERNAL_658acfb6_4_k_cu_baecf31c_95524cuda3std6ranges3__45__cpo4swapE - _ZN39_INTERNAL_658acfb6_4_k_cu_baecf31c_95524cuda3std3__45__cpo4cendE)
_ZN39_INTERNAL_658acfb6_4_k_cu_baecf31c_95524cuda3std3__45__cpo4cendE:
	.zero		1
	.type		_ZN39_INTERNAL_658acfb6_4_k_cu_baecf31c_95524cuda3std6ranges3__45__cpo4swapE,@object
	.size		_ZN39_INTERNAL_658acfb6_4_k_cu_baecf31c_95524cuda3std6ranges3__45__cpo4swapE,(.L_9 - _ZN39_INTERNAL_658acfb6_4_k_cu_baecf31c_95524cuda3std6ranges3__45__cpo4swapE)
_ZN39_INTERNAL_658acfb6_4_k_cu_baecf31c_95524cuda3std6ranges3__45__cpo4swapE:
	.zero		1
.L_9:


//--------------------- .nv.constant0._ZN7cutlass13device_kernelINS_4gemm6kernel13GemmUniversalIN4cute5tupleIJiiiiEEENS1_10collective13CollectiveMmaINS1_35MainloopSm100TmaUmmaWarpSpecializedILi3ELi2ELi4ENS5_IJNS4_1CILi1EEESB_SB_EEEEENS5_IJNSA_ILi128EEENSA_ILi8EEENSA_ILi256EEEEEENS_6half_tENS5_IJlSB_lEEESI_SJ_NS4_8TiledMMAINS4_8MMA_AtomIJNS4_20SM100_MMA_F16BF16_SSISI_SI_fLi128ELi8ELNS4_4UMMA5MajorE0ELSO_0ELNSN_7ScaleInE0ELSP_0EEEEEENS4_6LayoutISC_NS5_IJNSA_ILi0EEEST_ST_EEEEENS5_IJNS4_10UnderscoreESW_SW_EEEEENS4_13SM90_TMA_LOADENS4_14ComposedLayoutINS4_7SwizzleILi3ELi4ELi3EEENS4_18smem_ptr_flag_bitsILi16EEENSS_INS5_IJSF_NSA_ILi64EEEEEENS5_IJS15_SB_EEEEEEEvNS4_8identityESZ_S19_vS1A_EENS_8epilogue10collective18CollectiveEpilogueINS1C_23Sm100TmaWarpSpecializedILi2ELi1ELi8ELb1ELb0EEEJSH_NS5_IJNSS_ISE_SB_EENSS_ISF_SB_EEEEESI_SJ_SI_SJ_NS1C_6fusion15FusionCallbacksIS1G_NS1K_17LinearCombinationISI_fSI_fLNS_15FloatRoundStyleE2EEESH_S1J_JEEENS4_5SM1004TMEM4LOAD25SM100_TMEM_LOAD_32dp32b8xESZ_NS10_INS11_ILi0ELi4ELi3EEES14_NSS_INS5_IJSF_SF_EEENS5_IJSF_SB_EEEEEEENS4_39AutoVectorizingCopyWithAssumedAlignmentILi128EEENS4_14SM90_TMA_STOREES1Y_S20_S20_EEEvvEEEEvNT_6ParamsE --------------------------
	.section	.nv.constant0._ZN7cutlass13device_kernelINS_4gemm6kernel13GemmUniversalIN4cute5tupleIJiiiiEEENS1_10collective13CollectiveMmaINS1_35MainloopSm100TmaUmmaWarpSpecializedILi3ELi2ELi4ENS5_IJNS4_1CILi1EEESB_SB_EEEEENS5_IJNSA_ILi128EEENSA_ILi8EEENSA_ILi256EEEEEENS_6half_tENS5_IJlSB_lEEESI_SJ_NS4_8TiledMMAINS4_8MMA_AtomIJNS4_20SM100_MMA_F16BF16_SSISI_SI_fLi128ELi8ELNS4_4UMMA5MajorE0ELSO_0ELNSN_7ScaleInE0ELSP_0EEEEEENS4_6LayoutISC_NS5_IJNSA_ILi0EEEST_ST_EEEEENS5_IJNS4_10UnderscoreESW_SW_EEEEENS4_13SM90_TMA_LOADENS4_14ComposedLayoutINS4_7SwizzleILi3ELi4ELi3EEENS4_18smem_ptr_flag_bitsILi16EEENSS_INS5_IJSF_NSA_ILi64EEEEEENS5_IJS15_SB_EEEEEEEvNS4_8identityESZ_S19_vS1A_EENS_8epilogue10collective18CollectiveEpilogueINS1C_23Sm100TmaWarpSpecializedILi2ELi1ELi8ELb1ELb0EEEJSH_NS5_IJNSS_ISE_SB_EENSS_ISF_SB_EEEEESI_SJ_SI_SJ_NS1C_6fusion15FusionCallbacksIS1G_NS1K_17LinearCombinationISI_fSI_fLNS_15FloatRoundStyleE2EEESH_S1J_JEEENS4_5SM1004TMEM4LOAD25SM100_TMEM_LOAD_32dp32b8xESZ_NS10_INS11_ILi0ELi4ELi3EEES14_NSS_INS5_IJSF_SF_EEENS5_IJSF_SB_EEEEEEENS4_39AutoVectorizingCopyWithAssumedAlignmentILi128EEENS4_14SM90_TMA_STOREES1Y_S20_S20_EEEvvEEEEvNT_6ParamsE,"a",@progbits
	.sectionflags	@""
	.align	4
.nv.constant0._ZN7cutlass13device_kernelINS_4gemm6kernel13GemmUniversalIN4cute5tupleIJiiiiEEENS1_10collective13CollectiveMmaINS1_35MainloopSm100TmaUmmaWarpSpecializedILi3ELi2ELi4ENS5_IJNS4_1CILi1EEESB_SB_EEEEENS5_IJNSA_ILi128EEENSA_ILi8EEENSA_ILi256EEEEEENS_6half_tENS5_IJlSB_lEEESI_SJ_NS4_8TiledMMAINS4_8MMA_AtomIJNS4_20SM100_MMA_F16BF16_SSISI_SI_fLi128ELi8ELNS4_4UMMA5MajorE0ELSO_0ELNSN_7ScaleInE0ELSP_0EEEEEENS4_6LayoutISC_NS5_IJNSA_ILi0EEEST_ST_EEEEENS5_IJNS4_10UnderscoreESW_SW_EEEEENS4_13SM90_TMA_LOADENS4_14ComposedLayoutINS4_7SwizzleILi3ELi4ELi3EEENS4_18smem_ptr_flag_bitsILi16EEENSS_INS5_IJSF_NSA_ILi64EEEEEENS5_IJS15_SB_EEEEEEEvNS4_8identityESZ_S19_vS1A_EENS_8epilogue10collective18CollectiveEpilogueINS1C_23Sm100TmaWarpSpecializedILi2ELi1ELi8ELb1ELb0EEEJSH_NS5_IJNSS_ISE_SB_EENSS_ISF_SB_EEEEESI_SJ_SI_SJ_NS1C_6fusion15FusionCallbacksIS1G_NS1K_17LinearCombinationISI_fSI_fLNS_15FloatRoundStyleE2EEESH_S1J_JEEENS4_5SM1004TMEM4LOAD25SM100_TMEM_LOAD_32dp32b8xESZ_NS10_INS11_ILi0ELi4ELi3EEES14_NSS_INS5_IJSF_SF_EEENS5_IJSF_SB_EEEEEEENS4_39AutoVectorizingCopyWithAssumedAlignmentILi128EEENS4_14SM90_TMA_STOREES1Y_S20_S20_EEEvvEEEEvNT_6ParamsE:
	.zero		2944


//--------------------- SYMBOLS --------------------------

	.type		.nv.reservedSmem.offset0,@object
	.size		.nv.reservedSmem.offset0,0x4
	.type		.nv.reservedSmem.cap,@object
	.size		.nv.reservedSmem.cap,0x4
	.type		__assertfail,@function
